	.target	sm_90a

	.elftype	@"ET_EXEC"


//--------------------- .note.nv.tkinfo           --------------------------
	.section	.note.nv.tkinfo,"",@"SHT_NOTE"
	.sectionflags	@"SHF_NOTE_NV_TKINFO"
	.tkinfo
        /*0018*/ 	.word	0x00000002
        /*0030*/ 	.string	""
        /*0030*/ 	.string	"ptxas"
        /*0030*/ 	.string	"Cuda compilation tools, release 13.0, V13.0.88"
        /*0030*/ 	.string	"Build cuda_13.0.r13.0/compiler.36424714_0"
        /*0030*/ 	.string	"-arch sm_90a -m 64 "



//--------------------- .note.nv.cuinfo           --------------------------
	.section	.note.nv.cuinfo,"",@"SHT_NOTE"
	.sectionflags	@"SHF_NOTE_NV_CUINFO"
        /*0018*/ 	.short	0x0002
        /*001a*/ 	.short	0x005a
        /*001c*/ 	.short	0x0082
	.zero		2


//--------------------- .nv.info                  --------------------------
	.section	.nv.info,"",@"SHT_CUDA_INFO"
	.align	4


	//----- nvinfo : EIATTR_REGCOUNT
	.align		4
        /*0000*/ 	.byte	0x04, 0x2f
        /*0002*/ 	.short	(.L_12 - .L_11)
	.align		4
.L_11:
        /*0004*/ 	.word	index@(_ZN7cutlass13device_kernelINS_4gemm6kernel13GemmUniversalIN4cute5tupleIJiiiiEEENS1_10collective13CollectiveMmaINS1_37MainloopSm90TmaGmmaWarpSpecializedFP8ILi5ENS5_IJNS4_1CILi2EEENSA_ILi1EEESC_EEENS1_35KernelTmaWarpSpecializedCooperativeEEENS5_IJNSA_ILi256EEESG_NSA_ILi32EEEEEENS_12float_e4m3_tENS5_IJlSC_lEEESJ_SK_NS4_8TiledMMAINS4_8MMA_AtomIJNS4_4SM904GMMA31MMA_64x256x32_F32E4M3E4M3_SS_TNILNSO_7ScaleInE1ELSQ_1EEEEEENS4_6LayoutISD_NS5_IJSC_NSA_ILi0EEESU_EEEEENS5_IJNS4_10UnderscoreESX_SX_EEEEENS4_13SM90_TMA_LOADENS4_14ComposedLayoutINS4_7SwizzleILi1ELi4ELi3EEENS4_18smem_ptr_flag_bitsILi8EEENST_INS5_IJNSA_ILi8EEESH_EEENS5_IJSH_SC_EEEEEEEvNS4_8identityENS4_23SM90_TMA_LOAD_MULTICASTES1A_vS1B_EENS_8epilogue10collective6detail29Sm90TmaWarpSpecializedAdapterINS1F_15DefaultEpilogueISJ_SK_SK_NS1E_6thread17LinearCombinationISJ_Li1EffLNS1J_9ScaleType4KindE0ELNS_15FloatRoundStyleE2ESJ_EENS1_15EpilogueDefaultEEEEEvvEEEEvNT_6ParamsE)
        /*0008*/ 	.word	0x000000a8


	//----- nvinfo : EIATTR_FRAME_SIZE
	.align		4
.L_12:
        /*000c*/ 	.byte	0x04, 0x11
        /*000e*/ 	.short	(.L_14 - .L_13)
	.align		4
.L_13:
        /*0010*/ 	.word	index@(_ZN7cutlass13device_kernelINS_4gemm6kernel13GemmUniversalIN4cute5tupleIJiiiiEEENS1_10collective13CollectiveMmaINS1_37MainloopSm90TmaGmmaWarpSpecializedFP8ILi5ENS5_IJNS4_1CILi2EEENSA_ILi1EEESC_EEENS1_35KernelTmaWarpSpecializedCooperativeEEENS5_IJNSA_ILi256EEESG_NSA_ILi32EEEEEENS_12float_e4m3_tENS5_IJlSC_lEEESJ_SK_NS4_8TiledMMAINS4_8MMA_AtomIJNS4_4SM904GMMA31MMA_64x256x32_F32E4M3E4M3_SS_TNILNSO_7ScaleInE1ELSQ_1EEEEEENS4_6LayoutISD_NS5_IJSC_NSA_ILi0EEESU_EEEEENS5_IJNS4_10UnderscoreESX_SX_EEEEENS4_13SM90_TMA_LOADENS4_14ComposedLayoutINS4_7SwizzleILi1ELi4ELi3EEENS4_18smem_ptr_flag_bitsILi8EEENST_INS5_IJNSA_ILi8EEESH_EEENS5_IJSH_SC_EEEEEEEvNS4_8identityENS4_23SM90_TMA_LOAD_MULTICASTES1A_vS1B_EENS_8epilogue10collective6detail29Sm90TmaWarpSpecializedAdapterINS1F_15DefaultEpilogueISJ_SK_SK_NS1E_6thread17LinearCombinationISJ_Li1EffLNS1J_9ScaleType4KindE0ELNS_15FloatRoundStyleE2ESJ_EENS1_15EpilogueDefaultEEEEEvvEEEEvNT_6ParamsE)
        /*0014*/ 	.word	0x00000678


	//----- nvinfo : EIATTR_MIN_STACK_SIZE
	.align		4
.L_14:
        /*0018*/ 	.byte	0x04, 0x12
        /*001a*/ 	.short	(.L_16 - .L_15)
	.align		4
.L_15:
        /*001c*/ 	.word	index@(_ZN7cutlass13device_kernelINS_4gemm6kernel13GemmUniversalIN4cute5tupleIJiiiiEEENS1_10collective13CollectiveMmaINS1_37MainloopSm90TmaGmmaWarpSpecializedFP8ILi5ENS5_IJNS4_1CILi2EEENSA_ILi1EEESC_EEENS1_35KernelTmaWarpSpecializedCooperativeEEENS5_IJNSA_ILi256EEESG_NSA_ILi32EEEEEENS_12float_e4m3_tENS5_IJlSC_lEEESJ_SK_NS4_8TiledMMAINS4_8MMA_AtomIJNS4_4SM904GMMA31MMA_64x256x32_F32E4M3E4M3_SS_TNILNSO_7ScaleInE1ELSQ_1EEEEEENS4_6LayoutISD_NS5_IJSC_NSA_ILi0EEESU_EEEEENS5_IJNS4_10UnderscoreESX_SX_EEEEENS4_13SM90_TMA_LOADENS4_14ComposedLayoutINS4_7SwizzleILi1ELi4ELi3EEENS4_18smem_ptr_flag_bitsILi8EEENST_INS5_IJNSA_ILi8EEESH_EEENS5_IJSH_SC_EEEEEEEvNS4_8identityENS4_23SM90_TMA_LOAD_MULTICASTES1A_vS1B_EENS_8epilogue10collective6detail29Sm90TmaWarpSpecializedAdapterINS1F_15DefaultEpilogueISJ_SK_SK_NS1E_6thread17LinearCombinationISJ_Li1EffLNS1J_9ScaleType4KindE0ELNS_15FloatRoundStyleE2ESJ_EENS1_15EpilogueDefaultEEEEEvvEEEEvNT_6ParamsE)
        /*0020*/ 	.word	0x00000678
.L_16:


//--------------------- .nv.compat                --------------------------
	.section	.nv.compat,"",@"SHT_CUDA_COMPAT_INFO"
	.align	4
        /*0000*/ 	.byte	0x02, 0x09, 0x01, 0x00, 0x02, 0x02, 0x04, 0x00, 0x02, 0x05, 0x05, 0x00, 0x03, 0x07, 0x01, 0x01
        /*0010*/ 	.byte	0x02, 0x03, 0x01, 0x00, 0x02, 0x06, 0x01, 0x00, 0x04, 0x0b, 0x08, 0x00, 0x00, 0x00, 0x00, 0x00
        /*0020*/ 	.byte	0x00, 0x00, 0x00, 0x00


//--------------------- .nv.info._ZN7cutlass13device_kernelINS_4gemm6kernel13GemmUniversalIN4cute5tupleIJiiiiEEENS1_10collective13CollectiveMmaINS1_37MainloopSm90TmaGmmaWarpSpecializedFP8ILi5ENS5_IJNS4_1CILi2EEENSA_ILi1EEESC_EEENS1_35KernelTmaWarpSpecializedCooperativeEEENS5_IJNSA_ILi256EEESG_NSA_ILi32EEEEEENS_12float_e4m3_tENS5_IJlSC_lEEESJ_SK_NS4_8TiledMMAINS4_8MMA_AtomIJNS4_4SM904GMMA31MMA_64x256x32_F32E4M3E4M3_SS_TNILNSO_7ScaleInE1ELSQ_1EEEEEENS4_6LayoutISD_NS5_IJSC_NSA_ILi0EEESU_EEEEENS5_IJNS4_10UnderscoreESX_SX_EEEEENS4_13SM90_TMA_LOADENS4_14ComposedLayoutINS4_7SwizzleILi1ELi4ELi3EEENS4_18smem_ptr_flag_bitsILi8EEENST_INS5_IJNSA_ILi8EEESH_EEENS5_IJSH_SC_EEEEEEEvNS4_8identityENS4_23SM90_TMA_LOAD_MULTICASTES1A_vS1B_EENS_8epilogue10collective6detail29Sm90TmaWarpSpecializedAdapterINS1F_15DefaultEpilogueISJ_SK_SK_NS1E_6thread17LinearCombinationISJ_Li1EffLNS1J_9ScaleType4KindE0ELNS_15FloatRoundStyleE2ESJ_EENS1_15EpilogueDefaultEEEEEvvEEEEvNT_6ParamsE --------------------------
	.section	.nv.info._ZN7cutlass13device_kernelINS_4gemm6kernel13GemmUniversalIN4cute5tupleIJiiiiEEENS1_10collective13CollectiveMmaINS1_37MainloopSm90TmaGmmaWarpSpecializedFP8ILi5ENS5_IJNS4_1CILi2EEENSA_ILi1EEESC_EEENS1_35KernelTmaWarpSpecializedCooperativeEEENS5_IJNSA_ILi256EEESG_NSA_ILi32EEEEEENS_12float_e4m3_tENS5_IJlSC_lEEESJ_SK_NS4_8TiledMMAINS4_8MMA_AtomIJNS4_4SM904GMMA31MMA_64x256x32_F32E4M3E4M3_SS_TNILNSO_7ScaleInE1ELSQ_1EEEEEENS4_6LayoutISD_NS5_IJSC_NSA_ILi0EEESU_EEEEENS5_IJNS4_10UnderscoreESX_SX_EEEEENS4_13SM90_TMA_LOADENS4_14ComposedLayoutINS4_7SwizzleILi1ELi4ELi3EEENS4_18smem_ptr_flag_bitsILi8EEENST_INS5_IJNSA_ILi8EEESH_EEENS5_IJSH_SC_EEEEEEEvNS4_8identityENS4_23SM90_TMA_LOAD_MULTICASTES1A_vS1B_EENS_8epilogue10collective6detail29Sm90TmaWarpSpecializedAdapterINS1F_15DefaultEpilogueISJ_SK_SK_NS1E_6thread17LinearCombinationISJ_Li1EffLNS1J_9ScaleType4KindE0ELNS_15FloatRoundStyleE2ESJ_EENS1_15EpilogueDefaultEEEEEvvEEEEvNT_6ParamsE,"",@"SHT_CUDA_INFO"
	.sectionflags	@""
	.align	4


	//----- nvinfo : EIATTR_CUDA_API_VERSION
	.align		4
        /*0000*/ 	.byte	0x04, 0x37
        /*0002*/ 	.short	(.L_18 - .L_17)
.L_17:
        /*0004*/ 	.word	0x00000082


	//----- nvinfo : EIATTR_KPARAM_INFO
	.align		4
.L_18:
        /*0008*/ 	.byte	0x04, 0x17
        /*000a*/ 	.short	(.L_20 - .L_19)
.L_19:
        /*000c*/ 	.word	0x00000000
        /*0010*/ 	.short	0x0000
        /*0012*/ 	.short	0x0070
        /*0014*/ 	.byte	0x00, 0xf0, 0x01, 0x10


	//----- nvinfo : EIATTR_SPARSE_MMA_MASK
	.align		4
.L_20:
        /*0018*/ 	.byte	0x03, 0x50
        /*001a*/ 	.short	0x0000


	//----- nvinfo : EIATTR_MAXREG_COUNT
	.align		4
        /*001c*/ 	.byte	0x03, 0x1b
        /*001e*/ 	.short	0x00a8


	//----- nvinfo : EIATTR_NUM_BARRIERS
	.align		4
        /*0020*/ 	.byte	0x02, 0x4c
        /*0022*/ 	.byte	0x01
	.zero		1


	//----- nvinfo : EIATTR_ANNOTATIONS
	.align		4
        /*0024*/ 	.byte	0x04, 0x55
        /*0026*/ 	.short	(.L_22 - .L_21)


	//   ....[0]....
.L_21:
        /*0028*/ 	.word	0x00000001
        /*002c*/ 	.byte	0x50, 0x07, 0x00, 0x00, 0x01, 0x00, 0x00, 0x00, 0x20, 0x08, 0x00, 0x00, 0x01, 0x00, 0x00, 0x00
        /* <DEDUP_REMOVED lines=1356> */
        /*54fc*/ 	.byte	0xd0, 0x36, 0x02, 0x00


	//----- nvinfo : EIATTR_MERCURY_ISA_VERSION
	.align		4
.L_22:
        /*5500*/ 	.byte	0x03, 0x5f
        /*5502*/ 	.short	0x0101


	//----- nvinfo : EIATTR_INT_WARP_WIDE_INSTR_OFFSETS
	.align		4
        /*5504*/ 	.byte	0x04, 0x31
        /*5506*/ 	.short	(.L_24 - .L_23)


	//   ....[0]....
.L_23:
        /*5508*/ 	.word	0x00000570


	//   ....[1]....
        /*550c*/ 	.word	0x00000590


	//   ....[2]....
        /*5510*/ 	.word	0x000006f0


	//----- nvinfo : EIATTR_COOP_GROUP_MASK_REGIDS
	.align		4
.L_24:
        /*5514*/ 	.byte	0x04, 0x29
        /*5516*/ 	.short	(.L_26 - .L_25)


	//   ....[0]....
.L_25:
        /*5518*/ 	.word	0xffffffff


	//   ....[1]....
        /*551c*/ 	.word	0xffffffff


	//   ....[2]....
        /*5520*/ 	.word	0xffffffff


	//   ....[3]....
        /*5524*/ 	.word	0xffffffff


	//   ....[4]....
        /*5528*/ 	.word	0xffffffff


	//   ....[5]....
        /*552c*/ 	.word	0xffffffff


	//----- nvinfo : EIATTR_COOP_GROUP_INSTR_OFFSETS
	.align		4
.L_26:
        /*5530*/ 	.byte	0x04, 0x28
        /*5532*/ 	.short	(.L_28 - .L_27)


	//   ....[0]....
.L_27:
        /*5534*/ 	.word	0x00000070


	//   ....[1]....
        /*5538*/ 	.word	0x00000080


	//   ....[2]....
        /*553c*/ 	.word	0x000001a0


	//   ....[3]....
        /*5540*/ 	.word	0x000003e0


	//   ....[4]....
        /*5544*/ 	.word	0x00000860


	//   ....[5]....
        /*5548*/ 	.word	0x000029a0


	//----- nvinfo : EIATTR_REG_RECONFIG
	.align		4
.L_28:
        /*554c*/ 	.byte	0x01, 0x54
	.zero		2


	//----- nvinfo : EIATTR_MBARRIER_INSTR_OFFSETS
	.align		4
        /*5550*/ 	.byte	0x04, 0x39
        /*5552*/ 	.short	(.L_30 - .L_29)


	//   ....[0]....
.L_29:
        /*5554*/ 	.word	0x00000320
        /*5558*/ 	.word	0x000000ff
        /*555c*/ 	.word	0x00000000
        /*5560*/ 	.short	0x0100
        /*5562*/ 	.byte	0x09
	.zero		1


	//   ....[1]....
        /*5564*/ 	.word	0x00000330
        /*5568*/ 	.word	0x000000ff
        /*556c*/ 	.word	0x00000028
        /*5570*/ 	.short	0x0100
        /*5572*/ 	.byte	0x09
	.zero		1


	//   ....[2]....
        /*5574*/ 	.word	0x00000340
        /*5578*/ 	.word	0x000000ff
        /*557c*/ 	.word	0x00000008
        /*5580*/ 	.short	0x0100
        /*5582*/ 	.byte	0x09
	.zero		1


	//   ....[3]....
        /*5584*/ 	.word	0x00000350
        /*5588*/ 	.word	0x000000ff
        /*558c*/ 	.word	0x00000030
        /*5590*/ 	.short	0x0100
        /*5592*/ 	.byte	0x09
	.zero		1


	//   ....[4]....
        /*5594*/ 	.word	0x00000360
        /*5598*/ 	.word	0x000000ff
        /*559c*/ 	.word	0x00000010
        /*55a0*/ 	.short	0x0100
        /*55a2*/ 	.byte	0x09
	.zero		1


	//   ....[5]....
        /*55a4*/ 	.word	0x00000370
        /*55a8*/ 	.word	0x000000ff
        /*55ac*/ 	.word	0x00000038
        /*55b0*/ 	.short	0x0100
        /*55b2*/ 	.byte	0x09
	.zero		1


	//   ....[6]....
        /*55b4*/ 	.word	0x00000380
        /*55b8*/ 	.word	0x000000ff
        /*55bc*/ 	.word	0x00000018
        /*55c0*/ 	.short	0x0100
        /*55c2*/ 	.byte	0x09
	.zero		1


	//   ....[7]....
        /*55c4*/ 	.word	0x00000390
        /*55c8*/ 	.word	0x000000ff
        /*55cc*/ 	.word	0x00000040
        /*55d0*/ 	.short	0x0100
        /*55d2*/ 	.byte	0x09
	.zero		1


	//   ....[8]....
        /*55d4*/ 	.word	0x000003a0
        /*55d8*/ 	.word	0x000000ff
        /*55dc*/ 	.word	0x00000020
        /*55e0*/ 	.short	0x0100
        /*55e2*/ 	.byte	0x09
	.zero		1


	//   ....[9]....
        /*55e4*/ 	.word	0x000003b0
        /*55e8*/ 	.word	0x000000ff
        /*55ec*/ 	.word	0x00000048
        /*55f0*/ 	.short	0x0100
        /*55f2*/ 	.byte	0x09
	.zero		1


	//   ....[10]....
        /*55f4*/ 	.word	0x00000780
        /*55f8*/ 	.word	0x000000ff
        /*55fc*/ 	.word	0x00000060
        /*5600*/ 	.short	0x0100
        /*5602*/ 	.byte	0x06
	.zero		1


	//   ....[11]....
        /*5604*/ 	.word	0x00000800
        /*5608*/ 	.word	0x000000ff
        /*560c*/ 	.word	0x00000068
        /*5610*/ 	.short	0x0100
        /*5612*/ 	.byte	0x06
	.zero		1


	//   ....[12]....
        /*5614*/ 	.word	0x00002db0
        /*5618*/ 	.word	0x000000ff
        /*561c*/ 	.word	0x00000000
        /*5620*/ 	.short	0x010a
        /*5622*/ 	.byte	0x07
	.zero		1


	//   ....[13]....
        /*5624*/ 	.word	0x00002e10
        /*5628*/ 	.word	0x000000ff
        /*562c*/ 	.word	0x00000000
        /*5630*/ 	.short	0x010a
        /*5632*/ 	.byte	0x07
	.zero		1


	//   ....[14]....
        /*5634*/ 	.word	0x000065d0
        /*5638*/ 	.word	0x000000ff
        /*563c*/ 	.word	0x00000000
        /*5640*/ 	.short	0x010a
        /*5642*/ 	.byte	0x0f
	.zero		1


	//   ....[15]....
        /*5644*/ 	.word	0x00006610
        /*5648*/ 	.word	0x000000ff
        /*564c*/ 	.word	0x00000000
        /*5650*/ 	.short	0x010a
        /*5652*/ 	.byte	0x0f
	.zero		1


	//   ....[16]....
        /*5654*/ 	.word	0x0000b2c0
        /*5658*/ 	.word	0x00000003
        /*565c*/ 	.word	0x00000000
        /*5660*/ 	.short	0x0101
        /*5662*/ 	.byte	0x3f
	.zero		1


	//   ....[17]....
        /*5664*/ 	.word	0x0000edc0
        /*5668*/ 	.word	0x00000000
        /*566c*/ 	.word	0x00000000
        /*5670*/ 	.short	0x0101
        /*5672*/ 	.byte	0x3f
	.zero		1


	//   ....[18]....
        /*5674*/ 	.word	0x00022870
        /*5678*/ 	.word	0x0000000c
        /*567c*/ 	.word	0x00000028
        /*5680*/ 	.short	0x010a
        /*5682*/ 	.byte	0x3f
	.zero		1


	//   ....[19]....
        /*5684*/ 	.word	0x00022bd0
        /*5688*/ 	.word	0x00000002
        /*568c*/ 	.word	0x00000068
        /*5690*/ 	.short	0x0101
        /*5692*/ 	.byte	0x3f
	.zero		1


	//   ....[20]....
        /*5694*/ 	.word	0x00023380
        /*5698*/ 	.word	0x00000003
        /*569c*/ 	.word	0x00000000
        /*56a0*/ 	.short	0x010a
        /*56a2*/ 	.byte	0x3f
	.zero		1


	//   ....[21]....
        /*56a4*/ 	.word	0x00023410
        /*56a8*/ 	.word	0x00000003
        /*56ac*/ 	.word	0x00000000
        /*56b0*/ 	.short	0x010a
        /*56b2*/ 	.byte	0x3f
	.zero		1


	//   ....[22]....
        /*56b4*/ 	.word	0x000234a0
        /*56b8*/ 	.word	0x00000003
        /*56bc*/ 	.word	0x00000000
        /*56c0*/ 	.short	0x010a
        /*56c2*/ 	.byte	0x3f
	.zero		1


	//   ....[23]....
        /*56c4*/ 	.word	0x00023530
        /*56c8*/ 	.word	0x00000003
        /*56cc*/ 	.word	0x00000000
        /*56d0*/ 	.short	0x010a
        /*56d2*/ 	.byte	0x3f
	.zero		1


	//   ....[24]....
        /*56d4*/ 	.word	0x000235c0
        /*56d8*/ 	.word	0x00000003
        /*56dc*/ 	.word	0x00000000
        /*56e0*/ 	.short	0x010a
        /*56e2*/ 	.byte	0x3f
	.zero		1


	//   ....[25]....
        /*56e4*/ 	.word	0x00023630
        /*56e8*/ 	.word	0x00000003
        /*56ec*/ 	.word	0x00000000
        /*56f0*/ 	.short	0x010a
        /*56f2*/ 	.byte	0x3f
	.zero		1


	//   ....[26]....
        /*56f4*/ 	.word	0x000236a0
        /*56f8*/ 	.word	0x00000000
        /*56fc*/ 	.word	0x00000000
        /*5700*/ 	.short	0x010a
        /*5702*/ 	.byte	0x3f
	.zero		1


	//   ....[27]....
        /*5704*/ 	.word	0x00023780
        /*5708*/ 	.word	0x0000000c
        /*570c*/ 	.word	0x00000028
        /*5710*/ 	.short	0x010a
        /*5712*/ 	.byte	0x3f
	.zero		1


	//   ....[28]....
        /*5714*/ 	.word	0x00023850
        /*5718*/ 	.word	0x00000003
        /*571c*/ 	.word	0x00000000
        /*5720*/ 	.short	0x010a
        /*5722*/ 	.byte	0x3f
	.zero		1


	//   ....[29]....
        /*5724*/ 	.word	0x000238a0
        /*5728*/ 	.word	0x00000003
        /*572c*/ 	.word	0x00000000
        /*5730*/ 	.short	0x010a
        /*5732*/ 	.byte	0x3f
	.zero		1


	//   ....[30]....
        /*5734*/ 	.word	0x000238f0
        /*5738*/ 	.word	0x00000003
        /*573c*/ 	.word	0x00000000
        /*5740*/ 	.short	0x010a
        /*5742*/ 	.byte	0x3f
	.zero		1


	//   ....[31]....
        /*5744*/ 	.word	0x00023940
        /*5748*/ 	.word	0x00000003
        /*574c*/ 	.word	0x00000000
        /*5750*/ 	.short	0x010a
        /*5752*/ 	.byte	0x3f
	.zero		1


	//----- nvinfo : EIATTR_NUM_MBARRIERS
	.align		4
.L_30:
        /*5754*/ 	.byte	0x03, 0x38
        /*5756*/ 	.short	0x000c


	//----- nvinfo : EIATTR_EXIT_INSTR_OFFSETS
	.align		4
        /*5758*/ 	.byte	0x04, 0x1c
        /*575a*/ 	.short	(.L_32 - .L_31)


	//   ....[0]....
.L_31:
        /*575c*/ 	.word	0x000009f0


	//   ....[1]....
        /*5760*/ 	.word	0x00001290


	//   ....[2]....
        /*5764*/ 	.word	0x00021f50


	//   ....[3]....
        /*5768*/ 	.word	0x000224f0


	//   ....[4]....
        /*576c*/ 	.word	0x00023610


	//----- nvinfo : EIATTR_MAX_THREADS
	.align		4
.L_32:
        /*5770*/ 	.byte	0x04, 0x05
        /*5772*/ 	.short	(.L_34 - .L_33)
.L_33:
        /*5774*/ 	.word	0x00000180
        /*5778*/ 	.word	0x00000001
        /*577c*/ 	.word	0x00000001


	//----- nvinfo : EIATTR_CRS_STACK_SIZE
	.align		4
.L_34:
        /*5780*/ 	.byte	0x04, 0x1e
        /*5782*/ 	.short	(.L_36 - .L_35)
.L_35:
        /*5784*/ 	.word	0x00000000


	//----- nvinfo : EIATTR_CBANK_PARAM_SIZE
	.align		4
.L_36:
        /*5788*/ 	.byte	0x03, 0x19
        /*578a*/ 	.short	0x0470


	//----- nvinfo : EIATTR_PARAM_CBANK
	.align		4
        /*578c*/ 	.byte	0x04, 0x0a
        /*578e*/ 	.short	(.L_38 - .L_37)
	.align		4
.L_37:
        /*5790*/ 	.word	index@(.nv.constant0._ZN7cutlass13device_kernelINS_4gemm6kernel13GemmUniversalIN4cute5tupleIJiiiiEEENS1_10collective13CollectiveMmaINS1_37MainloopSm90TmaGmmaWarpSpecializedFP8ILi5ENS5_IJNS4_1CILi2EEENSA_ILi1EEESC_EEENS1_35KernelTmaWarpSpecializedCooperativeEEENS5_IJNSA_ILi256EEESG_NSA_ILi32EEEEEENS_12float_e4m3_tENS5_IJlSC_lEEESJ_SK_NS4_8TiledMMAINS4_8MMA_AtomIJNS4_4SM904GMMA31MMA_64x256x32_F32E4M3E4M3_SS_TNILNSO_7ScaleInE1ELSQ_1EEEEEENS4_6LayoutISD_NS5_IJSC_NSA_ILi0EEESU_EEEEENS5_IJNS4_10UnderscoreESX_SX_EEEEENS4_13SM90_TMA_LOADENS4_14ComposedLayoutINS4_7SwizzleILi1ELi4ELi3EEENS4_18smem_ptr_flag_bitsILi8EEENST_INS5_IJNSA_ILi8EEESH_EEENS5_IJSH_SC_EEEEEEEvNS4_8identityENS4_23SM90_TMA_LOAD_MULTICASTES1A_vS1B_EENS_8epilogue10collective6detail29Sm90TmaWarpSpecializedAdapterINS1F_15DefaultEpilogueISJ_SK_SK_NS1E_6thread17LinearCombinationISJ_Li1EffLNS1J_9ScaleType4KindE0ELNS_15FloatRoundStyleE2ESJ_EENS1_15EpilogueDefaultEEEEEvvEEEEvNT_6ParamsE)
        /*5794*/ 	.short	0x0210
        /*5796*/ 	.short	0x0470


	//----- nvinfo : EIATTR_SW_WAR
	.align		4
.L_38:
        /*5798*/ 	.byte	0x04, 0x36
        /*579a*/ 	.short	(.L_40 - .L_39)
.L_39:
        /*579c*/ 	.word	0x00000008
.L_40:


//--------------------- .nv.callgraph             --------------------------
	.section	.nv.callgraph,"",@"SHT_CUDA_CALLGRAPH"
	.align	4
	.sectionentsize	8
	.align		4
        /*0000*/ 	.word	0x00000000
	.align		4
        /*0004*/ 	.word	0xffffffff
	.align		4
        /*0008*/ 	.word	0x00000000
	.align		4
        /*000c*/ 	.word	0xfffffffe
	.align		4
        /*0010*/ 	.word	0x00000000
	.align		4
        /*0014*/ 	.word	0xfffffffd
	.align		4
        /*0018*/ 	.word	0x00000000
	.align		4
        /*001c*/ 	.word	0xfffffffc


//--------------------- .nv.constant4             --------------------------
	.section	.nv.constant4,"a",@progbits
	.align	8
	.align		8
.nv.constant4:
        /*0000*/ 	.dword	_ZN39_INTERNAL_f14fd45c_4_k_cu_d8217a79_55154cuda3std3__45__cpo5beginE
	.align		8
        /*0008*/ 	.dword	_ZN39_INTERNAL_f14fd45c_4_k_cu_d8217a79_55154cuda3std3__45__cpo3endE
	.align		8
        /*0010*/ 	.dword	_ZN39_INTERNAL_f14fd45c_4_k_cu_d8217a79_55154cuda3std3__45__cpo6cbeginE
	.align		8
        /*0018*/ 	.dword	_ZN39_INTERNAL_f14fd45c_4_k_cu_d8217a79_55154cuda3std3__45__cpo4cendE
	.align		8
        /*0020*/ 	.dword	_ZN39_INTERNAL_f14fd45c_4_k_cu_d8217a79_55154cuda3std3__441_GLOBAL__N__f14fd45c_4_k_cu_d8217a79_55156ignoreE
	.align		8
        /*0028*/ 	.dword	_ZN39_INTERNAL_f14fd45c_4_k_cu_d8217a79_55154cuda3std3__419piecewise_constructE
	.align		8
        /*0030*/ 	.dword	_ZN39_INTERNAL_f14fd45c_4_k_cu_d8217a79_55154cuda3std3__48in_placeE
	.align		8
        /*0038*/ 	.dword	_ZN39_INTERNAL_f14fd45c_4_k_cu_d8217a79_55154cuda3std6ranges3__45__cpo4swapE
	.align		8
        /*0040*/ 	.dword	_ZN39_INTERNAL_f14fd45c_4_k_cu_d8217a79_55154cuda3std6ranges3__45__cpo9iter_moveE
	.align		8
        /*0048*/ 	.dword	_ZN39_INTERNAL_f14fd45c_4_k_cu_d8217a79_55154cute7productE
	.align		8
        /*0050*/ 	.dword	_ZN39_INTERNAL_f14fd45c_4_k_cu_d8217a79_55154cute1_E


//--------------------- .text._ZN7cutlass13device_kernelINS_4gemm6kernel13GemmUniversalIN4cute5tupleIJiiiiEEENS1_10collective13CollectiveMmaINS1_37MainloopSm90TmaGmmaWarpSpecializedFP8ILi5ENS5_IJNS4_1CILi2EEENSA_ILi1EEESC_EEENS1_35KernelTmaWarpSpecializedCooperativeEEENS5_IJNSA_ILi256EEESG_NSA_ILi32EEEEEENS_12float_e4m3_tENS5_IJlSC_lEEESJ_SK_NS4_8TiledMMAINS4_8MMA_AtomIJNS4_4SM904GMMA31MMA_64x256x32_F32E4M3E4M3_SS_TNILNSO_7ScaleInE1ELSQ_1EEEEEENS4_6LayoutISD_NS5_IJSC_NSA_ILi0EEESU_EEEEENS5_IJNS4_10UnderscoreESX_SX_EEEEENS4_13SM90_TMA_LOADENS4_14ComposedLayoutINS4_7SwizzleILi1ELi4ELi3EEENS4_18smem_ptr_flag_bitsILi8EEENST_INS5_IJNSA_ILi8EEESH_EEENS5_IJSH_SC_EEEEEEEvNS4_8identityENS4_23SM90_TMA_LOAD_MULTICASTES1A_vS1B_EENS_8epilogue10collective6detail29Sm90TmaWarpSpecializedAdapterINS1F_15DefaultEpilogueISJ_SK_SK_NS1E_6thread17LinearCombinationISJ_Li1EffLNS1J_9ScaleType4KindE0ELNS_15FloatRoundStyleE2ESJ_EENS1_15EpilogueDefaultEEEEEvvEEEEvNT_6ParamsE --------------------------
	.section	.text._ZN7cutlass13device_kernelINS_4gemm6kernel13GemmUniversalIN4cute5tupleIJiiiiEEENS1_10collective13CollectiveMmaINS1_37MainloopSm90TmaGmmaWarpSpecializedFP8ILi5ENS5_IJNS4_1CILi2EEENSA_ILi1EEESC_EEENS1_35KernelTmaWarpSpecializedCooperativeEEENS5_IJNSA_ILi256EEESG_NSA_ILi32EEEEEENS_12float_e4m3_tENS5_IJlSC_lEEESJ_SK_NS4_8TiledMMAINS4_8MMA_AtomIJNS4_4SM904GMMA31MMA_64x256x32_F32E4M3E4M3_SS_TNILNSO_7ScaleInE1ELSQ_1EEEEEENS4_6LayoutISD_NS5_IJSC_NSA_ILi0EEESU_EEEEENS5_IJNS4_10UnderscoreESX_SX_EEEEENS4_13SM90_TMA_LOADENS4_14ComposedLayoutINS4_7SwizzleILi1ELi4ELi3EEENS4_18smem_ptr_flag_bitsILi8EEENST_INS5_IJNSA_ILi8EEESH_EEENS5_IJSH_SC_EEEEEEEvNS4_8identityENS4_23SM90_TMA_LOAD_MULTICASTES1A_vS1B_EENS_8epilogue10collective6detail29Sm90TmaWarpSpecializedAdapterINS1F_15DefaultEpilogueISJ_SK_SK_NS1E_6thread17LinearCombinationISJ_Li1EffLNS1J_9ScaleType4KindE0ELNS_15FloatRoundStyleE2ESJ_EENS1_15EpilogueDefaultEEEEEvvEEEEvNT_6ParamsE,"ax",@progbits
	.align	128
.text._ZN7cutlass13device_kernelINS_4gemm6kernel13GemmUniversalIN4cute5tupleIJiiiiEEENS1_10collective13CollectiveMmaINS1_37MainloopSm90TmaGmmaWarpSpecializedFP8ILi5ENS5_IJNS4_1CILi2EEENSA_ILi1EEESC_EEENS1_35KernelTmaWarpSpecializedCooperativeEEENS5_IJNSA_ILi256EEESG_NSA_ILi32EEEEEENS_12float_e4m3_tENS5_IJlSC_lEEESJ_SK_NS4_8TiledMMAINS4_8MMA_AtomIJNS4_4SM904GMMA31MMA_64x256x32_F32E4M3E4M3_SS_TNILNSO_7ScaleInE1ELSQ_1EEEEEENS4_6LayoutISD_NS5_IJSC_NSA_ILi0EEESU_EEEEENS5_IJNS4_10UnderscoreESX_SX_EEEEENS4_13SM90_TMA_LOADENS4_14ComposedLayoutINS4_7SwizzleILi1ELi4ELi3EEENS4_18smem_ptr_flag_bitsILi8EEENST_INS5_IJNSA_ILi8EEESH_EEENS5_IJSH_SC_EEEEEEEvNS4_8identityENS4_23SM90_TMA_LOAD_MULTICASTES1A_vS1B_EENS_8epilogue10collective6detail29Sm90TmaWarpSpecializedAdapterINS1F_15DefaultEpilogueISJ_SK_SK_NS1E_6thread17LinearCombinationISJ_Li1EffLNS1J_9ScaleType4KindE0ELNS_15FloatRoundStyleE2ESJ_EENS1_15EpilogueDefaultEEEEEvvEEEEvNT_6ParamsE:
        .type           _ZN7cutlass13device_kernelINS_4gemm6kernel13GemmUniversalIN4cute5tupleIJiiiiEEENS1_10collective13CollectiveMmaINS1_37MainloopSm90TmaGmmaWarpSpecializedFP8ILi5ENS5_IJNS4_1CILi2EEENSA_ILi1EEESC_EEENS1_35KernelTmaWarpSpecializedCooperativeEEENS5_IJNSA_ILi256EEESG_NSA_ILi32EEEEEENS_12float_e4m3_tENS5_IJlSC_lEEESJ_SK_NS4_8TiledMMAINS4_8MMA_AtomIJNS4_4SM904GMMA31MMA_64x256x32_F32E4M3E4M3_SS_TNILNSO_7ScaleInE1ELSQ_1EEEEEENS4_6LayoutISD_NS5_IJSC_NSA_ILi0EEESU_EEEEENS5_IJNS4_10UnderscoreESX_SX_EEEEENS4_13SM90_TMA_LOADENS4_14ComposedLayoutINS4_7SwizzleILi1ELi4ELi3EEENS4_18smem_ptr_flag_bitsILi8EEENST_INS5_IJNSA_ILi8EEESH_EEENS5_IJSH_SC_EEEEEEEvNS4_8identityENS4_23SM90_TMA_LOAD_MULTICASTES1A_vS1B_EENS_8epilogue10collective6detail29Sm90TmaWarpSpecializedAdapterINS1F_15DefaultEpilogueISJ_SK_SK_NS1E_6thread17LinearCombinationISJ_Li1EffLNS1J_9ScaleType4KindE0ELNS_15FloatRoundStyleE2ESJ_EENS1_15EpilogueDefaultEEEEEvvEEEEvNT_6ParamsE,@function
        .size           _ZN7cutlass13device_kernelINS_4gemm6kernel13GemmUniversalIN4cute5tupleIJiiiiEEENS1_10collective13CollectiveMmaINS1_37MainloopSm90TmaGmmaWarpSpecializedFP8ILi5ENS5_IJNS4_1CILi2EEENSA_ILi1EEESC_EEENS1_35KernelTmaWarpSpecializedCooperativeEEENS5_IJNSA_ILi256EEESG_NSA_ILi32EEEEEENS_12float_e4m3_tENS5_IJlSC_lEEESJ_SK_NS4_8TiledMMAINS4_8MMA_AtomIJNS4_4SM904GMMA31MMA_64x256x32_F32E4M3E4M3_SS_TNILNSO_7ScaleInE1ELSQ_1EEEEEENS4_6LayoutISD_NS5_IJSC_NSA_ILi0EEESU_EEEEENS5_IJNS4_10UnderscoreESX_SX_EEEEENS4_13SM90_TMA_LOADENS4_14ComposedLayoutINS4_7SwizzleILi1ELi4ELi3EEENS4_18smem_ptr_flag_bitsILi8EEENST_INS5_IJNSA_ILi8EEESH_EEENS5_IJSH_SC_EEEEEEEvNS4_8identityENS4_23SM90_TMA_LOAD_MULTICASTES1A_vS1B_EENS_8epilogue10collective6detail29Sm90TmaWarpSpecializedAdapterINS1F_15DefaultEpilogueISJ_SK_SK_NS1E_6thread17LinearCombinationISJ_Li1EffLNS1J_9ScaleType4KindE0ELNS_15FloatRoundStyleE2ESJ_EENS1_15EpilogueDefaultEEEEEvvEEEEvNT_6ParamsE,(.L_x_592 - _ZN7cutlass13device_kernelINS_4gemm6kernel13GemmUniversalIN4cute5tupleIJiiiiEEENS1_10collective13CollectiveMmaINS1_37MainloopSm90TmaGmmaWarpSpecializedFP8ILi5ENS5_IJNS4_1CILi2EEENSA_ILi1EEESC_EEENS1_35KernelTmaWarpSpecializedCooperativeEEENS5_IJNSA_ILi256EEESG_NSA_ILi32EEEEEENS_12float_e4m3_tENS5_IJlSC_lEEESJ_SK_NS4_8TiledMMAINS4_8MMA_AtomIJNS4_4SM904GMMA31MMA_64x256x32_F32E4M3E4M3_SS_TNILNSO_7ScaleInE1ELSQ_1EEEEEENS4_6LayoutISD_NS5_IJSC_NSA_ILi0EEESU_EEEEENS5_IJNS4_10UnderscoreESX_SX_EEEEENS4_13SM90_TMA_LOADENS4_14ComposedLayoutINS4_7SwizzleILi1ELi4ELi3EEENS4_18smem_ptr_flag_bitsILi8EEENST_INS5_IJNSA_ILi8EEESH_EEENS5_IJSH_SC_EEEEEEEvNS4_8identityENS4_23SM90_TMA_LOAD_MULTICASTES1A_vS1B_EENS_8epilogue10collective6detail29Sm90TmaWarpSpecializedAdapterINS1F_15DefaultEpilogueISJ_SK_SK_NS1E_6thread17LinearCombinationISJ_Li1EffLNS1J_9ScaleType4KindE0ELNS_15FloatRoundStyleE2ESJ_EENS1_15EpilogueDefaultEEEEEvvEEEEvNT_6ParamsE)
        .other          _ZN7cutlass13device_kernelINS_4gemm6kernel13GemmUniversalIN4cute5tupleIJiiiiEEENS1_10collective13CollectiveMmaINS1_37MainloopSm90TmaGmmaWarpSpecializedFP8ILi5ENS5_IJNS4_1CILi2EEENSA_ILi1EEESC_EEENS1_35KernelTmaWarpSpecializedCooperativeEEENS5_IJNSA_ILi256EEESG_NSA_ILi32EEEEEENS_12float_e4m3_tENS5_IJlSC_lEEESJ_SK_NS4_8TiledMMAINS4_8MMA_AtomIJNS4_4SM904GMMA31MMA_64x256x32_F32E4M3E4M3_SS_TNILNSO_7ScaleInE1ELSQ_1EEEEEENS4_6LayoutISD_NS5_IJSC_NSA_ILi0EEESU_EEEEENS5_IJNS4_10UnderscoreESX_SX_EEEEENS4_13SM90_TMA_LOADENS4_14ComposedLayoutINS4_7SwizzleILi1ELi4ELi3EEENS4_18smem_ptr_flag_bitsILi8EEENST_INS5_IJNSA_ILi8EEESH_EEENS5_IJSH_SC_EEEEEEEvNS4_8identityENS4_23SM90_TMA_LOAD_MULTICASTES1A_vS1B_EENS_8epilogue10collective6detail29Sm90TmaWarpSpecializedAdapterINS1F_15DefaultEpilogueISJ_SK_SK_NS1E_6thread17LinearCombinationISJ_Li1EffLNS1J_9ScaleType4KindE0ELNS_15FloatRoundStyleE2ESJ_EENS1_15EpilogueDefaultEEEEEvvEEEEvNT_6ParamsE,@"STO_CUDA_ENTRY STV_DEFAULT"
_ZN7cutlass13device_kernelINS_4gemm6kernel13GemmUniversalIN4cute5tupleIJiiiiEEENS1_10collective13CollectiveMmaINS1_37MainloopSm90TmaGmmaWarpSpecializedFP8ILi5ENS5_IJNS4_1CILi2EEENSA_ILi1EEESC_EEENS1_35KernelTmaWarpSpecializedCooperativeEEENS5_IJNSA_ILi256EEESG_NSA_ILi32EEEEEENS_12float_e4m3_tENS5_IJlSC_lEEESJ_SK_NS4_8TiledMMAINS4_8MMA_AtomIJNS4_4SM904GMMA31MMA_64x256x32_F32E4M3E4M3_SS_TNILNSO_7ScaleInE1ELSQ_1EEEEEENS4_6LayoutISD_NS5_IJSC_NSA_ILi0EEESU_EEEEENS5_IJNS4_10UnderscoreESX_SX_EEEEENS4_13SM90_TMA_LOADENS4_14ComposedLayoutINS4_7SwizzleILi1ELi4ELi3EEENS4_18smem_ptr_flag_bitsILi8EEENST_INS5_IJNSA_ILi8EEESH_EEENS5_IJSH_SC_EEEEEEEvNS4_8identityENS4_23SM90_TMA_LOAD_MULTICASTES1A_vS1B_EENS_8epilogue10collective6detail29Sm90TmaWarpSpecializedAdapterINS1F_15DefaultEpilogueISJ_SK_SK_NS1E_6thread17LinearCombinationISJ_Li1EffLNS1J_9ScaleType4KindE0ELNS_15FloatRoundStyleE2ESJ_EENS1_15EpilogueDefaultEEEEEvvEEEEvNT_6ParamsE:
[----:B------:R-:W0:Y:S02]  /*0000*/  LDC R1, c[0x0][0x28] ;  /* 0x00000a00ff017b82 */ /* 0x000e240000000800 */
[----:B0-----:R-:W-:Y:S01]  /*0010*/  VIADD R1, R1, 0xfffff988 ;  /* 0xfffff98801017836 */ /* 0x001fe20000000000 */
[----:B------:R-:W0:Y:S01]  /*0020*/  S2R R4, SR_TID.X ;  /* 0x0000000000047919 */ /* 0x000e220000002100 */
[----:B------:R-:W-:Y:S01]  /*0030*/  ELECT P0, URZ, PT ;  /* 0x00000000003f782f */ /* 0x000fe20003800000 */
[----:B------:R-:W-:Y:S01]  /*0040*/  BSSY B0, `(.L_x_0) ;  /* 0x0000015000007945 */ /* 0x000fe20003800000 */
[--C-:B0-----:R-:W-:Y:S02]  /*0050*/  SHF.R.U32.HI R0, RZ, 0x5, R4.reuse ;  /* 0x00000005ff007819 */ /* 0x101fe40000011604 */
[----:B------:R-:W-:-:S03]  /*0060*/  SHF.R.U32.HI R2, RZ, 0x7, R4 ;  /* 0x00000007ff027819 */ /* 0x000fc60000011604 */
[----:B------:R-:W0:Y:S04]  /*0070*/  SHFL.IDX PT, R3, R0, RZ, 0x1f ;  /* 0x00001fff00037589 */ /* 0x000e2800000e0000 */
[----:B------:R-:W1:Y:S01]  /*0080*/  SHFL.IDX PT, R2, R2, RZ, 0x1f ;  /* 0x00001fff02027589 */ /* 0x000e6200000e0000 */
[----:B0-----:R-:W-:Y:S02]  /*0090*/  R2UR UR4, R3 ;  /* 0x00000000030472ca */ /* 0x001fe400000e0000 */
[----:B-1----:R-:W-:-:S11]  /*00a0*/  R2UR UR6, R2 ;  /* 0x00000000020672ca */ /* 0x002fd600000e0000 */
[----:B------:R-:W-:Y:S02]  /*00b0*/  USHF.R.S32.HI UR5, URZ, 0x1f, UR4 ;  /* 0x0000001f3f057899 */ /* 0x000fe40008011404 */
[----:B------:R-:W-:Y:S02]  /*00c0*/  ISETP.NE.OR P0, PT, RZ, UR4, !P0 ;  /* 0x00000004ff007c0c */ /* 0x000fe4000c705670 */
[----:B------:R-:W-:-:S04]  /*00d0*/  ULEA.HI UR5, UR5, UR4, URZ, 0x2 ;  /* 0x0000000405057291 */ /* 0x000fc8000f8f103f */
[----:B------:R-:W-:-:S04]  /*00e0*/  ULOP3.LUT UR5, UR5, 0xfffffffc, URZ, 0xc0, !UPT ;  /* 0xfffffffc05057892 */ /* 0x000fc8000f8ec03f */
[----:B------:R-:W-:-:S03]  /*00f0*/  UIADD3 UR8, UR4, -UR5, URZ ;  /* 0x8000000504087290 */ /* 0x000fc6000fffe03f */
[----:B------:R-:W-:Y:S09]  /*0100*/  @P0 BRA `(.L_x_1) ;  /* 0x0000000000200947 */ /* 0x000ff20003800000 */
[----:B------:R-:W-:Y:S02]  /*0110*/  ULDC.64 UR4, c[0x0][0x198] ;  /* 0x0000660000047ab9 */ /* 0x000fe40000000a00 */
[----:B------:R-:W-:Y:S02]  /*0120*/  UIADD3 UR10, UP0, UR4, 0xf0, URZ ;  /* 0x000000f0040a7890 */ /* 0x000fe4000ff1e03f */
[----:B------:R-:W-:Y:S02]  /*0130*/  UIADD3 UR4, UP1, UR4, 0x1f0, URZ ;  /* 0x000001f004047890 */ /* 0x000fe4000ff3e03f */
[----:B------:R-:W-:Y:S02]  /*0140*/  UIADD3.X UR11, URZ, UR5, URZ, UP0, !UPT ;  /* 0x000000053f0b7290 */ /* 0x000fe400087fe43f */
[----:B------:R-:W-:-:S07]  /*0150*/  UIADD3.X UR5, URZ, UR5, URZ, UP1, !UPT ;  /* 0x000000053f057290 */ /* 0x000fce0008ffe43f */
[----:B------:R0:W-:Y:S02]  /*0160*/  UTMACCTL.PF [UR10] ;  /* 0x000000000a0079b9 */ /* 0x0001e40008040000 */
[----:B------:R0:W-:Y:S02]  /*0170*/  UTMACCTL.PF [UR4] ;  /* 0x00000000040079b9 */ /* 0x0001e40008040000 */
[----:B0-----:R-:W-:Y:S01]  /*0180*/  NOP ;  /* 0x0000000000007918 */ /* 0x001fe20000000000 */
.L_x_1:
[----:B------:R-:W-:Y:S05]  /*0190*/  BSYNC B0 ;  /* 0x0000000000007941 */ /* 0x000fea0003800000 */
.L_x_0:
[----:B------:R-:W0:Y:S01]  /*01a0*/  SHFL.IDX PT, R3, R0, RZ, 0x1f ;  /* 0x00001fff00037589 */ /* 0x000e2200000e0000 */
[----:B------:R-:W-:Y:S01]  /*01b0*/  UISETP.NE.AND UP0, UPT, UR8, 0x3, UPT ;  /* 0x000000030800788c */ /* 0x000fe2000bf05270 */
[----:B------:R-:W-:Y:S01]  /*01c0*/  ISETP.NE.AND P1, PT, RZ, UR6, PT ;  /* 0x00000006ff007c0c */ /* 0x000fe2000bf25270 */
[----:B------:R-:W-:Y:S02]  /*01d0*/  UIADD3 UR10, UR6, -0x1, URZ ;  /* 0xffffffff060a7890 */ /* 0x000fe4000fffe03f */
[----:B------:R-:W-:Y:S02]  /*01e0*/  UISETP.EQ.OR UP0, UPT, UR8, URZ, !UP0 ;  /* 0x0000003f0800728c */ /* 0x000fe4000c702670 */
[----:B------:R-:W-:Y:S02]  /*01f0*/  UISETP.GE.U32.AND UP1, UPT, UR10, 0x2, UPT ;  /* 0x000000020a00788c */ /* 0x000fe4000bf26070 */
[----:B------:R-:W-:-:S04]  /*0200*/  UISETP.EQ.AND UP0, UPT, UR6, URZ, UP0 ;  /* 0x0000003f0600728c */ /* 0x000fc80008702270 */
[----:B------:R-:W-:-:S04]  /*0210*/  USEL UR13, URZ, 0x1, !UP0 ;  /* 0x000000013f0d7887 */ /* 0x000fc8000c000000 */
[----:B------:R-:W-:Y:S01]  /*0220*/  USEL UR13, UR13, 0x2, UP1 ;  /* 0x000000020d0d7887 */ /* 0x000fe20008800000 */
[----:B0-----:R-:W-:-:S13]  /*0230*/  ISETP.NE.AND P0, PT, R3, RZ, PT ;  /* 0x000000ff0300720c */ /* 0x001fda0003f05270 */
[----:B------:R-:W-:Y:S05]  /*0240*/  @P0 BRA `(.L_x_2) ;  /* 0x0000000000600947 */ /* 0x000fea0003800000 */
[----:B------:R-:W0:Y:S01]  /*0250*/  S2UR UR9, SR_CgaCtaId ;  /* 0x00000000000979c3 */ /* 0x000e220000008800 */
[----:B------:R-:W-:Y:S01]  /*0260*/  UMOV UR4, 0x400 ;  /* 0x0000040000047882 */ /* 0x000fe20000000000 */
[----:B------:R-:W-:Y:S01]  /*0270*/  UMOV UR5, 0x1 ;  /* 0x0000000100057882 */ /* 0x000fe20000000000 */
[----:B------:R-:W-:Y:S01]  /*0280*/  UMOV UR6, 0x4 ;  /* 0x0000000400067882 */ /* 0x000fe20000000000 */
[----:B------:R-:W-:Y:S01]  /*0290*/  ELECT P0, URZ, PT ;  /* 0x00000000003f782f */ /* 0x000fe20003800000 */
[----:B------:R-:W-:-:S04]  /*02a0*/  UIADD3 UR6, -UR6, 0x100000, URZ ;  /* 0x0010000006067890 */ /* 0x000fc8000fffe13f */
[----:B------:R-:W-:Y:S02]  /*02b0*/  USHF.L.U32 UR7, UR6, 0xb, URZ ;  /* 0x0000000b06077899 */ /* 0x000fe4000800063f */
[----:B------:R-:W-:Y:S02]  /*02c0*/  USHF.L.U32 UR6, UR6, 0x1, URZ ;  /* 0x0000000106067899 */ /* 0x000fe4000800063f */
[----:B0-----:R-:W-:Y:S02]  /*02d0*/  ULEA UR9, UR9, UR4, 0x18 ;  /* 0x0000000409097291 */ /* 0x001fe4000f8ec03f */
[----:B------:R-:W-:-:S04]  /*02e0*/  UIADD3 UR4, -UR5, 0x100000, URZ ;  /* 0x0010000005047890 */ /* 0x000fc8000fffe13f */
[----:B------:R-:W-:Y:S02]  /*02f0*/  USHF.L.U32 UR5, UR4, 0xb, URZ ;  /* 0x0000000b04057899 */ /* 0x000fe4000800063f */
[----:B------:R-:W-:Y:S01]  /*0300*/  USHF.L.U32 UR4, UR4, 0x1, URZ ;  /* 0x0000000104047899 */ /* 0x000fe2000800063f */
[----:B------:R-:W0:Y:S11]  /*0310*/  FENCE.VIEW.ASYNC.S ;  /* 0x00000000000073c6 */ /* 0x000e360000000000 */
[----:B0-----:R0:W1:Y:S01]  /*0320*/  SYNCS.EXCH.64 URZ, [UR9], UR4 ;  /* 0x00000004093f75b2 */ /* 0x0010620008000100 */
[----:B------:R0:W2:Y:S01]  /*0330*/  SYNCS.EXCH.64 URZ, [UR9+0x28], UR6 ;  /* 0x00002806093f75b2 */ /* 0x0000a20008000100 */
[----:B------:R0:W3:Y:S01]  /*0340*/  SYNCS.EXCH.64 URZ, [UR9+0x8], UR4 ;  /* 0x00000804093f75b2 */ /* 0x0000e20008000100 */
[----:B------:R0:W4:Y:S01]  /*0350*/  SYNCS.EXCH.64 URZ, [UR9+0x30], UR6 ;  /* 0x00003006093f75b2 */ /* 0x0001220008000100 */
[----:B------:R0:W0:Y:S01]  /*0360*/  SYNCS.EXCH.64 URZ, [UR9+0x10], UR4 ;  /* 0x00001004093f75b2 */ /* 0x0000220008000100 */
[----:B------:R0:W0:Y:S01]  /*0370*/  SYNCS.EXCH.64 URZ, [UR9+0x38], UR6 ;  /* 0x00003806093f75b2 */ /* 0x0000220008000100 */
[----:B------:R0:W0:Y:S01]  /*0380*/  SYNCS.EXCH.64 URZ, [UR9+0x18], UR4 ;  /* 0x00001804093f75b2 */ /* 0x0000220008000100 */
[----:B------:R0:W0:Y:S01]  /*0390*/  SYNCS.EXCH.64 URZ, [UR9+0x40], UR6 ;  /* 0x00004006093f75b2 */ /* 0x0000220008000100 */
[----:B------:R0:W0:Y:S01]  /*03a0*/  SYNCS.EXCH.64 URZ, [UR9+0x20], UR4 ;  /* 0x00002004093f75b2 */ /* 0x0000220008000100 */
[----:B------:R0:W0:Y:S01]  /*03b0*/  SYNCS.EXCH.64 URZ, [UR9+0x48], UR6 ;  /* 0x00004806093f75b2 */ /* 0x0000220008000100 */
[----:B------:R-:W-:Y:S01]  /*03c0*/  NOP ;  /* 0x0000000000007918 */ /* 0x000fe20000000000 */
.L_x_2:
[----:B------:R-:W-:Y:S01]  /*03d0*/  SHF.R.S32.HI R2, RZ, 0x1f, R4 ;  /* 0x0000001fff027819 */ /* 0x000fe20000011404 */
[----:B------:R-:W5:Y:S01]  /*03e0*/  SHFL.IDX PT, R0, R0, RZ, 0x1f ;  /* 0x00001fff00007589 */ /* 0x000f6200000e0000 */
[----:B0-----:R-:W0:Y:S01]  /*03f0*/  S2UR UR9, SR_CTAID.X ;  /* 0x00000000000979c3 */ /* 0x001e220000002500 */
[----:B------:R-:W-:Y:S02]  /*0400*/  ELECT P0, URZ, PT ;  /* 0x00000000003f782f */ /* 0x000fe40003800000 */
[----:B------:R-:W-:Y:S01]  /*0410*/  LEA.HI R2, R2, R4, RZ, 0x7 ;  /* 0x0000000402027211 */ /* 0x000fe200078f38ff */
[----:B------:R-:W-:Y:S01]  /*0420*/  ULDC UR4, c[0x0][0x150] ;  /* 0x0000540000047ab9 */ /* 0x000fe20000000800 */
[----:B------:R-:W-:Y:S01]  /*0430*/  SHF.R.S32.HI R6, RZ, 0x1f, R3 ;  /* 0x0000001fff067819 */ /* 0x000fe20000011403 */
[----:B------:R-:W-:Y:S01]  /*0440*/  NOP ;  /* 0x0000000000007918 */ /* 0x000fe20000000000 */
[----:B------:R-:W-:Y:S01]  /*0450*/  LOP3.LUT R2, R2, 0xffffff80, RZ, 0xc0, !PT ;  /* 0xffffff8002027812 */ /* 0x000fe200078ec0ff */
[----:B------:R-:W-:Y:S01]  /*0460*/  NOP ;  /* 0x0000000000007918 */ /* 0x000fe20000000000 */
[----:B------:R-:W-:Y:S01]  /*0470*/  LEA.HI R6, R6, R3, RZ, 0x2 ;  /* 0x0000000306067211 */ /* 0x000fe200078f10ff */
[----:B------:R-:W1:Y:S02]  /*0480*/  LDC R8, c[0x0][0x144] ;  /* 0x00005100ff087b82 */ /* 0x000e640000000800 */
[----:B------:R-:W-:Y:S01]  /*0490*/  IMAD.IADD R4, R4, 0x1, -R2 ;  /* 0x0000000104047824 */ /* 0x000fe200078e0a02 */
[----:B------:R-:W-:Y:S01]  /*04a0*/  LOP3.LUT R6, R6, 0x3ffffffc, RZ, 0xc0, !PT ;  /* 0x3ffffffc06067812 */ /* 0x000fe200078ec0ff */
[----:B------:R-:W2:Y:S03]  /*04b0*/  S2R R2, SR_CTAID.Y ;  /* 0x0000000000027919 */ /* 0x000ea60000002600 */
[----:B------:R-:W-:Y:S01]  /*04c0*/  SHF.R.S32.HI R5, RZ, 0x1f, R4 ;  /* 0x0000001fff057819 */ /* 0x000fe20000011404 */
[----:B------:R-:W-:Y:S01]  /*04d0*/  IMAD.IADD R6, R3, 0x1, -R6 ;  /* 0x0000000103067824 */ /* 0x000fe200078e0a06 */
[----:B------:R-:W3:Y:S02]  /*04e0*/  LDC R13, c[0x0][0x148] ;  /* 0x00005200ff0d7b82 */ /* 0x000ee40000000800 */
[----:B------:R-:W-:-:S02]  /*04f0*/  LEA.HI R5, R5, R4, RZ, 0x3 ;  /* 0x0000000405057211 */ /* 0x000fc400078f18ff */
[----:B-----5:R-:W-:Y:S02]  /*0500*/  ISETP.NE.OR P0, PT, R0, RZ, !P0 ;  /* 0x000000ff0000720c */ /* 0x020fe40004705670 */
[--C-:B------:R-:W-:Y:S02]  /*0510*/  SHF.R.S32.HI R0, RZ, 0x3, R5.reuse ;  /* 0x00000003ff007819 */ /* 0x100fe40000011405 */
[----:B------:R-:W-:Y:S02]  /*0520*/  SHF.R.S32.HI R5, RZ, 0x1f, R5 ;  /* 0x0000001fff057819 */ /* 0x000fe40000011405 */
[----:B0-----:R-:W-:Y:S02]  /*0530*/  I2FP.F32.U32 R7, UR9 ;  /* 0x0000000900077c45 */ /* 0x001fe40008201000 */
[----:B------:R-:W-:-:S03]  /*0540*/  LEA.HI R5, R5, R0, RZ, 0x2 ;  /* 0x0000000005057211 */ /* 0x000fc600078f10ff */
[----:B------:R-:W-:Y:S01]  /*0550*/  FMUL R7, R7, UR4 ;  /* 0x0000000407077c20 */ /* 0x000fe20008400000 */
[----:B------:R-:W-:Y:S01]  /*0560*/  LOP3.LUT R5, R5, 0xfffffffc, RZ, 0xc0, !PT ;  /* 0xfffffffc05057812 */ /* 0x000fe200078ec0ff */
[----:B------:R-:W-:Y:S01]  /*0570*/  VOTEU.ALL UP0, P0 ;  /* 0x00000000003f7886 */ /* 0x000fe20000000000 */
[----:B------:R-:W-:Y:S01]  /*0580*/  ULDC UR4, c[0x0][0x154] ;  /* 0x0000550000047ab9 */ /* 0x000fe20000000800 */
[----:B------:R-:W-:Y:S02]  /*0590*/  VOTEU.ALL UP1, P0 ;  /* 0x00000000003f7886 */ /* 0x000fe40000020000 */
[----:B------:R-:W0:Y:S01]  /*05a0*/  F2I.U32.TRUNC.NTZ R7, R7 ;  /* 0x0000000700077305 */ /* 0x000e22000020f000 */
[----:B------:R-:W-:Y:S01]  /*05b0*/  IMAD.IADD R5, R0, 0x1, -R5 ;  /* 0x0000000100057824 */ /* 0x000fe200078e0a05 */
[----:B------:R-:W5:Y:S01]  /*05c0*/  @!UP0 S2UR UR7, SR_CgaCtaId ;  /* 0x00000000000789c3 */ /* 0x000f620000008800 */
[----:B------:R-:W-:Y:S02]  /*05d0*/  @!UP0 UMOV UR6, 0x400 ;  /* 0x0000040000068882 */ /* 0x000fe40000000000 */
[----:B------:R-:W-:Y:S01]  /*05e0*/  IMAD R5, R6, 0x4, R5 ;  /* 0x0000000406057824 */ /* 0x000fe200078e0205 */
[----:B--2---:R-:W-:-:S04]  /*05f0*/  I2FP.F32.U32 R6, R2 ;  /* 0x0000000200067245 */ /* 0x004fc80000201000 */
[----:B------:R-:W-:Y:S01]  /*0600*/  LEA.HI R0, R5, R5, RZ, 0x1 ;  /* 0x0000000505007211 */ /* 0x000fe200078f08ff */
[----:B------:R-:W-:Y:S01]  /*0610*/  FMUL R6, R6, UR4 ;  /* 0x0000000406067c20 */ /* 0x000fe20008400000 */
[----:B------:R-:W-:Y:S02]  /*0620*/  UMOV UR4, 0x20 ;  /* 0x0000002000047882 */ /* 0x000fe40000000000 */
[----:B------:R-:W-:Y:S01]  /*0630*/  LOP3.LUT R0, R0, 0xfffffffe, RZ, 0xc0, !PT ;  /* 0xfffffffe00007812 */ /* 0x000fe200078ec0ff */
[----:B0-----:R-:W-:Y:S01]  /*0640*/  IMAD.MOV R11, RZ, RZ, -R7 ;  /* 0x000000ffff0b7224 */ /* 0x001fe200078e0a07 */
[----:B------:R-:W-:-:S04]  /*0650*/  @!UP0 UIADD3 UR4, -UR4, 0x100000, URZ ;  /* 0x0010000004048890 */ /* 0x000fc8000fffe13f */
[----:B------:R-:W-:Y:S02]  /*0660*/  @!UP0 USHF.L.U32 UR5, UR4, 0xb, URZ ;  /* 0x0000000b04058899 */ /* 0x000fe4000800063f */
[----:B------:R-:W-:Y:S01]  /*0670*/  @!UP0 USHF.L.U32 UR4, UR4, 0x1, URZ ;  /* 0x0000000104048899 */ /* 0x000fe2000800063f */
[----:B------:R-:W0:Y:S01]  /*0680*/  F2I.U32.TRUNC.NTZ R6, R6 ;  /* 0x0000000600067305 */ /* 0x000e22000020f000 */
[----:B------:R-:W2:Y:S01]  /*0690*/  LDC R7, c[0x0][0x140] ;  /* 0x00005000ff077b82 */ /* 0x000ea20000000800 */
[----:B-1----:R-:W-:Y:S02]  /*06a0*/  IMAD R11, R8, R11, UR9 ;  /* 0x00000009080b7e24 */ /* 0x002fe4000f8e020b */
[----:B------:R-:W-:-:S05]  /*06b0*/  IMAD.IADD R0, R5, 0x1, -R0 ;  /* 0x0000000105007824 */ /* 0x000fca00078e0a00 */
[----:B------:R-:W-:Y:S01]  /*06c0*/  ISETP.NE.AND P2, PT, R0, R11, PT ;  /* 0x0000000b0000720c */ /* 0x000fe20003f45270 */
[C---:B------:R-:W-:Y:S01]  /*06d0*/  IMAD.SHL.U32 R0, R5.reuse, 0x4, RZ ;  /* 0x0000000405007824 */ /* 0x040fe200078e00ff */
[----:B-----5:R-:W-:Y:S01]  /*06e0*/  @!UP0 ULEA UR6, UR7, UR6, 0x18 ;  /* 0x0000000607068291 */ /* 0x020fe2000f8ec03f */
[----:B------:R-:W-:Y:S01]  /*06f0*/  VOTEU.ALL UP0, P0 ;  /* 0x00000000003f7886 */ /* 0x000fe20000000000 */
[----:B------:R-:W-:Y:S01]  /*0700*/  LOP3.LUT P0, RZ, R4, 0x7, RZ, 0xc0, !PT ;  /* 0x0000000704ff7812 */ /* 0x000fe2000780c0ff */
[----:B0-----:R-:W-:Y:S01]  /*0710*/  IMAD.MOV R12, RZ, RZ, -R6 ;  /* 0x000000ffff0c7224 */ /* 0x001fe200078e0a06 */
[----:B------:R-:W-:-:S03]  /*0720*/  LOP3.LUT R9, R5, 0xc, R0, 0x78, !PT ;  /* 0x0000000c05097812 */ /* 0x000fc600078e7800 */
[----:B---3--:R-:W-:Y:S01]  /*0730*/  IMAD R5, R13, R12, R2 ;  /* 0x0000000c0d057224 */ /* 0x008fe200078e0202 */
[C---:B------:R-:W-:Y:S01]  /*0740*/  ISETP.LT.U32.AND P0, PT, R9.reuse, 0x2, !P0 ;  /* 0x000000020900780c */ /* 0x040fe20004701070 */
[----:B------:R0:W-:Y:S02]  /*0750*/  STL [R1+0x45c], R9 ;  /* 0x00045c0901007387 */ /* 0x0001e40000100800 */
[----:B------:R-:W-:Y:S02]  /*0760*/  @P2 LEA.HI R0, R9, R9, RZ, 0x1 ;  /* 0x0000000909002211 */ /* 0x000fe400078f08ff */
[----:B------:R-:W1:Y:S02]  /*0770*/  FENCE.VIEW.ASYNC.S ;  /* 0x00000000000073c6 */ /* 0x000e640000000000 */
[----:B-1----:R0:W1:Y:S01]  /*0780*/  @!UP0 SYNCS.EXCH.64 URZ, [UR6+0x60], UR4 ;  /* 0x00006004063f85b2 */ /* 0x0020620008000100 */
[----:B--2---:R-:W-:Y:S02]  /*0790*/  ISETP.EQ.U32.AND P5, PT, R7, 0x1, PT ;  /* 0x000000010700780c */ /* 0x004fe40003fa2070 */
[----:B------:R-:W-:-:S04]  /*07a0*/  @P2 SHF.R.S32.HI R0, RZ, 0x1, R0 ;  /* 0x00000001ff002819 */ /* 0x000fc80000011400 */
[----:B------:R-:W-:Y:S01]  /*07b0*/  @P2 ISETP.NE.AND P3, PT, R0, R5, PT ;  /* 0x000000050000220c */ /* 0x000fe20003f65270 */
[----:B------:R-:W-:Y:S01]  /*07c0*/  IMAD.MOV.U32 R0, RZ, RZ, 0x1 ;  /* 0x00000001ff007424 */ /* 0x000fe200078e00ff */
[----:B------:R-:W-:Y:S02]  /*07d0*/  SEL R5, RZ, 0x1, !P0 ;  /* 0x00000001ff057807 */ /* 0x000fe40004000000 */
[----:B------:R-:W-:-:S04]  /*07e0*/  @P2 SEL R0, RZ, 0x1, P3 ;  /* 0x00000001ff002807 */ /* 0x000fc80001800000 */
[----:B------:R-:W-:Y:S01]  /*07f0*/  LOP3.LUT R0, R0, R5, RZ, 0xc0, !PT ;  /* 0x0000000500007212 */ /* 0x000fe200078ec0ff */
[----:B------:R0:W2:Y:S01]  /*0800*/  @!UP1 SYNCS.EXCH.64 URZ, [UR6+0x68], UR4 ;  /* 0x00006804063f95b2 */ /* 0x0000a20008000100 */
[----:B------:R-:W-:-:S03]  /*0810*/  NOP ;  /* 0x0000000000007918 */ /* 0x000fc60000000000 */
[----:B------:R0:W-:Y:S01]  /*0820*/  STL [R1+0x458], R0 ;  /* 0x0004580001007387 */ /* 0x0001e20000100800 */
[----:B-1----:R-:W-:Y:S05]  /*0830*/  @!P5 BRA `(.L_x_3) ;  /* 0x000000000008d947 */ /* 0x002fea0003800000 */
[----:B--2-4-:R-:W-:Y:S01]  /*0840*/  UCGABAR_ARV ;  /* 0x00000000000079c7 */ /* 0x014fe20008000000 */
[----:B------:R-:W-:Y:S05]  /*0850*/  BRA `(.L_x_4) ;  /* 0x0000000000047947 */ /* 0x000fea0003800000 */
.L_x_3:
[----:B--2-4-:R-:W-:Y:S01]  /*0860*/  NOP ;  /* 0x0000000000007918 */ /* 0x014fe20000000000 */
.L_x_4:
[----:B0-----:R-:W0:Y:S01]  /*0870*/  LDC R0, c[0x0][0x65c] ;  /* 0x00019700ff007b82 */ /* 0x001e220000000800 */
[----:B------:R-:W-:Y:S02]  /*0880*/  IMAD.U32 R4, RZ, RZ, UR9 ;  /* 0x00000009ff047e24 */ /* 0x000fe4000f8e00ff */
[----:B------:R-:W-:Y:S01]  /*0890*/  IMAD.MOV.U32 R5, RZ, RZ, RZ ;  /* 0x000000ffff057224 */ /* 0x000fe200078e00ff */
[----:B0-----:R-:W-:-:S13]  /*08a0*/  ISETP.NE.AND P4, PT, R0, 0x1, PT ;  /* 0x000000010000780c */ /* 0x001fda0003f85270 */
[----:B------:R-:W0:Y:S01]  /*08b0*/  @P4 LDC R7, c[0x0][0x10] ;  /* 0x00000400ff074b82 */ /* 0x000e220000000800 */
[----:B------:R-:W-:Y:S02]  /*08c0*/  @P4 IMAD.MOV.U32 R3, RZ, RZ, RZ ;  /* 0x000000ffff034224 */ /* 0x000fe400078e00ff */
[----:B------:R-:W-:-:S05]  /*08d0*/  @P4 IMAD.MOV.U32 R15, RZ, RZ, RZ ;  /* 0x000000ffff0f4224 */ /* 0x000fca00078e00ff */
[----:B------:R-:W1:Y:S01]  /*08e0*/  @!P4 LDC R9, c[0x0][0xc] ;  /* 0x00000300ff09cb82 */ /* 0x000e620000000800 */
[----:B0-----:R-:W-:-:S04]  /*08f0*/  @P4 IMAD.WIDE.U32 R6, R7, UR9, R2 ;  /* 0x0000000907064c25 */ /* 0x001fc8000f8e0002 */
[----:B------:R-:W-:Y:S02]  /*0900*/  @P4 IMAD.MOV.U32 R8, RZ, RZ, R6 ;  /* 0x000000ffff084224 */ /* 0x000fe400078e0006 */
[----:B------:R-:W-:Y:S02]  /*0910*/  @P4 IMAD.IADD R16, R7, 0x1, R15 ;  /* 0x0000000107104824 */ /* 0x000fe400078e020f */
[----:B-1----:R-:W-:-:S04]  /*0920*/  @!P4 IMAD.WIDE.U32 R4, R2, R9, R4 ;  /* 0x000000090204c225 */ /* 0x002fc800078e0004 */
[----:B------:R-:W-:Y:S02]  /*0930*/  @!P4 IMAD.MOV.U32 R8, RZ, RZ, R4 ;  /* 0x000000ffff08c224 */ /* 0x000fe400078e0004 */
[----:B------:R-:W-:-:S03]  /*0940*/  @!P4 IMAD.MOV.U32 R16, RZ, RZ, R5 ;  /* 0x000000ffff10c224 */ /* 0x000fc600078e0005 */
[----:B------:R0:W-:Y:S04]  /*0950*/  STL [R1+0x464], R8 ;  /* 0x0004640801007387 */ /* 0x0001e80000100800 */
[----:B------:R0:W-:Y:S01]  /*0960*/  STL [R1+0x460], R16 ;  /* 0x0004601001007387 */ /* 0x0001e20000100800 */
[----:B------:R-:W-:Y:S05]  /*0970*/  @!P5 BRA `(.L_x_5) ;  /* 0x00000000000cd947 */ /* 0x000fea0003800000 */
[----:B------:R-:W-:Y:S01]  /*0980*/  UCGABAR_WAIT ;  /* 0x0000000000007dc7 */ /* 0x000fe20008000000 */
[----:B------:R-:W-:Y:S01]  /*0990*/  CCTL.IVALL ;  /* 0x00000000ff00798f */ /* 0x000fe20002000000 */
[----:B------:R-:W-:Y:S05]  /*09a0*/  BRA `(.L_x_6) ;  /* 0x0000000000047947 */ /* 0x000fea0003800000 */
.L_x_5:
[----:B------:R-:W-:Y:S06]  /*09b0*/  BAR.SYNC.DEFER_BLOCKING 0x0 ;  /* 0x0000000000007b1d */ /* 0x000fec0000010000 */
.L_x_6:
[----:B------:R-:W-:Y:S05]  /*09c0*/  @!P1 BRA `(.L_x_7) ;  /* 0x0000021400649947 */ /* 0x000fea0003800000 */
[----:B------:R-:W-:-:S06]  /*09d0*/  UISETP.GT.U32.AND UP0, UPT, UR10, 0x1, UPT ;  /* 0x000000010a00788c */ /* 0x000fcc000bf04070 */
[----:B------:R-:W-:-:S13]  /*09e0*/  PLOP3.LUT P0, PT, PT, PT, UP0, 0x80, 0x0 ;  /* 0x000000000000781c */ /* 0x000fda0003f0f008 */
[----:B------:R-:W-:Y:S05]  /*09f0*/  @P0 EXIT ;  /* 0x000000000000094d */ /* 0x000fea0003800000 */
[----:B------:R-:W-:Y:S01]  /*0a00*/  IMAD.MOV.U32 R5, RZ, RZ, -0x1 ;  /* 0xffffffffff057424 */ /* 0x000fe200078e00ff */
[----:B------:R-:W-:Y:S01]  /*0a10*/  ULDC.64 UR4, c[0x0][0x650] ;  /* 0x0001940000047ab9 */ /* 0x000fe20000000a00 */
[----:B------:R-:W-:Y:S01]  /*0a20*/  IMAD.MOV.U32 R4, RZ, RZ, -0x1 ;  /* 0xffffffffff047424 */ /* 0x000fe200078e00ff */
[----:B------:R-:W-:Y:S01]  /*0a30*/  ISETP.GE.U32.AND P0, PT, R8, UR4, PT ;  /* 0x0000000408007c0c */ /* 0x000fe2000bf06070 */
[----:B------:R-:W-:Y:S01]  /*0a40*/  UMOV UR10, 0xffffffff ;  /* 0xffffffff000a7882 */ /* 0x000fe20000000000 */
[----:B------:R1:W-:Y:S01]  /*0a50*/  STL [R1+0x46c], R5 ;  /* 0x00046c0501007387 */ /* 0x0003e20000100800 */
[----:B------:R-:W-:Y:S02]  /*0a60*/  PRMT R0, RZ, 0x7610, R0 ;  /* 0x00007610ff007816 */ /* 0x000fe40000000000 */
[----:B------:R-:W-:Y:S01]  /*0a70*/  ISETP.GE.U32.AND.EX P0, PT, R16, UR5, PT, P0 ;  /* 0x0000000510007c0c */ /* 0x000fe2000bf06100 */
[----:B------:R1:W-:-:S12]  /*0a80*/  STL [R1+0x468], R4 ;  /* 0x0004680401007387 */ /* 0x0003d80000100800 */
[----:B-1----:R-:W-:Y:S05]  /*0a90*/  @P0 BRA `(.L_x_8) ;  /* 0x00000004003c0947 */ /* 0x002fea0003800000 */
[----:B------:R-:W-:Y:S01]  /*0aa0*/  ULDC.64 UR14, c[0x0][0x628] ;  /* 0x00018a00000e7ab9 */ /* 0x000fe20000000a00 */
[----:B------:R-:W1:Y:S01]  /*0ab0*/  LDC.64 R6, c[0x0][0x620] ;  /* 0x00018800ff067b82 */ /* 0x000e620000000a00 */
[----:B------:R-:W-:Y:S01]  /*0ac0*/  ISETP.NE.U32.AND P0, PT, RZ, UR14, PT ;  /* 0x0000000eff007c0c */ /* 0x000fe2000bf05070 */
[----:B------:R-:W-:Y:S01]  /*0ad0*/  ULDC UR11, c[0x0][0x630] ;  /* 0x00018c00000b7ab9 */ /* 0x000fe20000000800 */
[----:B------:R-:W-:Y:S02]  /*0ae0*/  R2UR UR4, R8 ;  /* 0x00000000080472ca */ /* 0x000fe400000e0000 */
[----:B------:R-:W-:Y:S02]  /*0af0*/  ISETP.NE.AND.EX P0, PT, RZ, UR15, PT, P0 ;  /* 0x0000000fff007c0c */ /* 0x000fe4000bf05300 */
[----:B------:R-:W-:-:S11]  /*0b00*/  R2UR UR5, R16 ;  /* 0x00000000100572ca */ /* 0x000fd600000e0000 */
[----:B------:R-:W-:Y:S05]  /*0b10*/  @!P0 BRA `(.L_x_9) ;  /* 0x0000000000308947 */ /* 0x000fea0003800000 */
[----:B------:R-:W-:Y:S01]  /*0b20*/  R2UR UR4, R8 ;  /* 0x00000000080472ca */ /* 0x000fe200000e0000 */
[----:B------:R-:W-:Y:S01]  /*0b30*/  ULDC UR8, c[0x0][0x634] ;  /* 0x00018d0000087ab9 */ /* 0x000fe20000000800 */
[----:B------:R-:W-:-:S11]  /*0b40*/  R2UR UR10, R16 ;  /* 0x00000000100a72ca */ /* 0x000fd600000e0000 */
[----:B------:R-:W-:-:S04]  /*0b50*/  UIADD3 UR8, UP0, UR4, UR8, URZ ;  /* 0x0000000804087290 */ /* 0x000fc8000ff1e03f */
[----:B------:R-:W-:-:S04]  /*0b60*/  UIADD3.X UR10, URZ, UR10, URZ, UP0, !UPT ;  /* 0x0000000a3f0a7290 */ /* 0x000fc800087fe43f */
[----:B------:R-:W-:-:S04]  /*0b70*/  UIMAD.WIDE.U32 UR4, UR10, UR14, URZ ;  /* 0x0000000e0a0472a5 */ /* 0x000fc8000f8e003f */
[----:B------:R-:W-:Y:S02]  /*0b80*/  UIMAD.WIDE.U32 UR6, UP0, UR8, UR15, UR4 ;  /* 0x0000000f080672a5 */ /* 0x000fe4000f800004 */
[----:B------:R-:W-:Y:S02]  /*0b90*/  UIMAD.WIDE.U32 UR4, UR8, UR14, URZ ;  /* 0x0000000e080472a5 */ /* 0x000fe4000f8e003f */
[----:B------:R-:W-:Y:S02]  /*0ba0*/  UIADD3.X UR9, URZ, URZ, URZ, UP0, !UPT ;  /* 0x0000003f3f097290 */ /* 0x000fe400087fe43f */
[----:B------:R-:W-:Y:S01]  /*0bb0*/  UIADD3 URZ, UP0, UR5, UR6, URZ ;  /* 0x00000006053f7290 */ /* 0x000fe2000ff1e03f */
[----:B------:R-:W-:-:S03]  /*0bc0*/  UMOV UR8, UR7 ;  /* 0x0000000700087c82 */ /* 0x000fc60008000000 */
[----:B------:R-:W-:-:S12]  /*0bd0*/  UIMAD.WIDE.U32.X UR4, UR10, UR15, UR8, UP0 ;  /* 0x0000000f0a0472a5 */ /* 0x000fd800080e0408 */
.L_x_9:
[----:B------:R-:W-:Y:S01]  /*0be0*/  USHF.R.U64 UR10, UR4, UR11, UR5 ;  /* 0x0000000b040a7299 */ /* 0x000fe20008001205 */
[----:B------:R-:W2:Y:S01]  /*0bf0*/  LDC.64 R20, c[0x0][0x640] ;  /* 0x00019000ff147b82 */ /* 0x000ea20000000a00 */
[----:B------:R-:W-:Y:S01]  /*0c00*/  USHF.R.U32.HI UR4, URZ, UR11, UR5 ;  /* 0x0000000b3f047299 */ /* 0x000fe20008011605 */
[----:B------:R-:W-:Y:S02]  /*0c10*/  IMAD.MOV.U32 R4, RZ, RZ, R8 ;  /* 0x000000ffff047224 */ /* 0x000fe400078e0008 */
[----:B------:R-:W-:Y:S01]  /*0c20*/  IMAD R12, R13, R12, R2 ;  /* 0x0000000c0d0c7224 */ /* 0x000fe200078e0202 */
[----:B------:R-:W-:Y:S01]  /*0c30*/  IADD3 R3, P0, RZ, -UR10, RZ ;  /* 0x8000000aff037c10 */ /* 0x000fe2000ff1e0ff */
[----:B------:R-:W-:Y:S02]  /*0c40*/  IMAD.MOV.U32 R13, RZ, RZ, 0x1 ;  /* 0x00000001ff0d7424 */ /* 0x000fe400078e00ff */
[----:B------:R-:W3:Y:S02]  /*0c50*/  LDC R10, c[0x0][0x618] ;  /* 0x00018600ff0a7b82 */ /* 0x000ee40000000800 */
[----:B------:R-:W-:-:S04]  /*0c60*/  IMAD.X R5, RZ, RZ, ~UR4, P0 ;  /* 0x80000004ff057e24 */ /* 0x000fc800080e06ff */
[-C--:B-1----:R-:W-:Y:S02]  /*0c70*/  IMAD R0, R5, R6.reuse, RZ ;  /* 0x0000000605007224 */ /* 0x082fe400078e02ff */
[----:B------:R-:W1:Y:S01]  /*0c80*/  LDC R14, c[0x0][0x608] ;  /* 0x00018200ff0e7b82 */ /* 0x000e620000000800 */
[----:B------:R-:W-:Y:S02]  /*0c90*/  IMAD.MOV.U32 R5, RZ, RZ, R16 ;  /* 0x000000ffff057224 */ /* 0x000fe400078e0010 */
[----:B------:R-:W-:-:S05]  /*0ca0*/  IMAD.WIDE.U32 R4, R3, R6, R4 ;  /* 0x0000000603047225 */ /* 0x000fca00078e0004 */
[----:B------:R-:W4:Y:S01]  /*0cb0*/  LDC R18, c[0x0][0x658] ;  /* 0x00019600ff127b82 */ /* 0x000f220000000800 */
[----:B------:R-:W-:Y:S01]  /*0cc0*/  IMAD R3, R3, R7, R0 ;  /* 0x0000000703037224 */ /* 0x000fe200078e0200 */
[----:B--2---:R-:W-:-:S03]  /*0cd0*/  ISETP.NE.U32.AND P0, PT, R20, RZ, PT ;  /* 0x000000ff1400720c */ /* 0x004fc60003f05070 */
[----:B------:R-:W-:Y:S01]  /*0ce0*/  IMAD.IADD R3, R5, 0x1, R3 ;  /* 0x0000000105037824 */ /* 0x000fe200078e0203 */
[----:B------:R-:W-:Y:S01]  /*0cf0*/  ISETP.NE.AND.EX P0, PT, R21, RZ, PT, P0 ;  /* 0x000000ff1500720c */ /* 0x000fe20003f05300 */
[----:B------:R-:W-:Y:S01]  /*0d00*/  IMAD.MOV.U32 R5, RZ, RZ, -0x1 ;  /* 0xffffffffff057424 */ /* 0x000fe200078e00ff */
[----:B0-----:R-:W0:Y:S02]  /*0d10*/  LDC R16, c[0x0][0x600] ;  /* 0x00018000ff107b82 */ /* 0x001e240000000800 */
[-CC-:B---3--:R-:W-:Y:S02]  /*0d20*/  SHF.R.U64 R8, R4, R10.reuse, R3.reuse ;  /* 0x0000000a04087219 */ /* 0x188fe40000001203 */
[----:B------:R-:W-:-:S04]  /*0d30*/  SHF.R.U32.HI R3, RZ, R10, R3 ;  /* 0x0000000aff037219 */ /* 0x000fc80000011603 */
[----:B------:R-:W2:Y:S01]  /*0d40*/  LDC R15, c[0x0][0x648] ;  /* 0x00019200ff0f7b82 */ /* 0x000ea20000000800 */
[-CC-:B-1----:R-:W-:Y:S02]  /*0d50*/  SHF.R.U64 R23, R8, R14.reuse, R3.reuse ;  /* 0x0000000e08177219 */ /* 0x182fe40000001203 */
[----:B------:R-:W-:-:S05]  /*0d60*/  SHF.R.U32.HI R3, RZ, R14, R3 ;  /* 0x0000000eff037219 */ /* 0x000fca0000011603 */
[----:B------:R-:W1:Y:S01]  /*0d70*/  LDC R17, c[0x0][0x638] ;  /* 0x00018e00ff117b82 */ /* 0x000e620000000800 */
[-CC-:B----4-:R-:W-:Y:S02]  /*0d80*/  SHF.R.U64 R10, R23, R18.reuse, R3.reuse ;  /* 0x00000012170a7219 */ /* 0x190fe40000001203 */
[-C--:B------:R-:W-:Y:S02]  /*0d90*/  SHF.L.U32 R0, R5, R18.reuse, RZ ;  /* 0x0000001205007219 */ /* 0x080fe400000006ff */
[----:B------:R-:W-:Y:S01]  /*0da0*/  SHF.R.U32.HI R3, RZ, R18, R3 ;  /* 0x00000012ff037219 */ /* 0x000fe20000011603 */
[----:B------:R-:W-:Y:S01]  /*0db0*/  IMAD.MOV.U32 R2, RZ, RZ, R10 ;  /* 0x000000ffff027224 */ /* 0x000fe200078e000a */
[----:B------:R-:W-:Y:S01]  /*0dc0*/  LOP3.LUT R0, RZ, R0, RZ, 0x33, !PT ;  /* 0x00000000ff007212 */ /* 0x000fe200078e33ff */
[----:B------:R-:W3:Y:S01]  /*0dd0*/  LDC R19, c[0x0][0x610] ;  /* 0x00018400ff137b82 */ /* 0x000ee20000000800 */
[----:B------:R-:W-:Y:S05]  /*0de0*/  @!P0 BRA `(.L_x_10) ;  /* 0x0000000000288947 */ /* 0x000fea0003800000 */
[----:B------:R-:W4:Y:S02]  /*0df0*/  LDC R7, c[0x0][0x64c] ;  /* 0x00019300ff077b82 */ /* 0x000f240000000800 */
[----:B----4-:R-:W-:-:S05]  /*0e00*/  IADD3 R7, P0, R10, R7, RZ ;  /* 0x000000070a077210 */ /* 0x010fca0007f1e0ff */
[----:B------:R-:W-:-:S04]  /*0e10*/  IMAD.X R9, RZ, RZ, R3, P0 ;  /* 0x000000ffff097224 */ /* 0x000fc800000e0603 */
[----:B------:R-:W-:-:S04]  /*0e20*/  IMAD.WIDE.U32 R2, R9, R20, RZ ;  /* 0x0000001409027225 */ /* 0x000fc800078e00ff */
[----:B------:R-:W-:-:S04]  /*0e30*/  IMAD.WIDE.U32 R4, P0, R7, R21, R2 ;  /* 0x0000001507047225 */ /* 0x000fc80007800002 */
[----:B------:R-:W-:-:S04]  /*0e40*/  IMAD.WIDE.U32 R2, R7, R20, RZ ;  /* 0x0000001407027225 */ /* 0x000fc800078e00ff */
[----:B------:R-:W-:Y:S01]  /*0e50*/  IMAD.X R7, RZ, RZ, RZ, P0 ;  /* 0x000000ffff077224 */ /* 0x000fe200000e06ff */
[----:B------:R-:W-:Y:S01]  /*0e60*/  IADD3 RZ, P0, R3, R4, RZ ;  /* 0x0000000403ff7210 */ /* 0x000fe20007f1e0ff */
[----:B------:R-:W-:-:S04]  /*0e70*/  IMAD.MOV.U32 R6, RZ, RZ, R5 ;  /* 0x000000ffff067224 */ /* 0x000fc800078e0005 */
[----:B------:R-:W-:-:S08]  /*0e80*/  IMAD.WIDE.U32.X R2, R9, R21, R6, P0 ;  /* 0x0000001509027225 */ /* 0x000fd000000e0406 */
.L_x_10:
[----:B--2---:R-:W-:Y:S01]  /*0e90*/  SHF.R.U64 R4, R2, R15, R3 ;  /* 0x0000000f02047219 */ /* 0x004fe20000001203 */
[----:B0-----:R-:W-:Y:S01]  /*0ea0*/  VIADD R5, R16, 0xffffffff ;  /* 0xffffffff10057836 */ /* 0x001fe20000000000 */
[----:B------:R-:W-:Y:S02]  /*0eb0*/  SHF.L.U32 R2, R13, R18, RZ ;  /* 0x000000120d027219 */ /* 0x000fe400000006ff */
[----:B------:R-:W-:Y:S01]  /*0ec0*/  LOP3.LUT R3, R23, R0, RZ, 0xc0, !PT ;  /* 0x0000000017037212 */ /* 0x000fe200078ec0ff */
[----:B------:R-:W-:Y:S01]  /*0ed0*/  IMAD.MOV R6, RZ, RZ, -R4 ;  /* 0x000000ffff067224 */ /* 0x000fe200078e0a04 */
[----:B------:R-:W-:Y:S02]  /*0ee0*/  SEL R0, R11, R12, !P4 ;  /* 0x0000000c0b007207 */ /* 0x000fe40006000000 */
[----:B------:R-:W-:Y:S01]  /*0ef0*/  LOP3.LUT R5, R8, R5, RZ, 0xc0, !PT ;  /* 0x0000000508057212 */ /* 0x000fe200078ec0ff */
[----:B------:R-:W-:Y:S02]  /*0f00*/  IMAD R7, R2, R4, R3 ;  /* 0x0000000402077224 */ /* 0x000fe400078e0203 */
[----:B-1----:R-:W-:-:S02]  /*0f10*/  IMAD R3, R6, R17, R10 ;  /* 0x0000001106037224 */ /* 0x002fc400078e020a */
[----:B---3--:R-:W-:Y:S02]  /*0f20*/  IMAD R2, R7, R19, R0 ;  /* 0x0000001307027224 */ /* 0x008fe400078e0200 */
[----:B------:R-:W-:Y:S02]  /*0f30*/  IMAD R3, R3, R16, R5 ;  /* 0x0000001003037224 */ /* 0x000fe400078e0205 */
[----:B------:R-:W-:-:S03]  /*0f40*/  IMAD.MOV.U32 R0, RZ, RZ, 0x1 ;  /* 0x00000001ff007424 */ /* 0x000fc600078e00ff */
[----:B------:R-:W-:Y:S02]  /*0f50*/  SEL R4, R3, R2, !P4 ;  /* 0x0000000203047207 */ /* 0x000fe40006000000 */
[----:B------:R-:W-:-:S03]  /*0f60*/  SEL R2, R2, R3, !P4 ;  /* 0x0000000302027207 */ /* 0x000fc60006000000 */
[----:B------:R1:W-:Y:S04]  /*0f70*/  STL [R1+0x468], R4 ;  /* 0x0004680401007387 */ /* 0x0003e80000100800 */
[----:B------:R1:W-:Y:S02]  /*0f80*/  STL [R1+0x46c], R2 ;  /* 0x00046c0201007387 */ /* 0x0003e40000100800 */
.L_x_8:
[----:B------:R-:W-:-:S08]  /*0f90*/  NOP ;  /* 0x0000000000007918 */ /* 0x000fd00000000000 */
[----:B------:R-:W2:Y:S02]  /*0fa0*/  USETMAXREG.TRY_ALLOC.CTAPOOL UP0, 0xf0 ;  /* 0x000000f0000079c8 */ /* 0x000ea40008000600 */
[----:B--2---:R-:W-:-:S13]  /*0fb0*/  PLOP3.LUT P0, PT, PT, PT, UP0, 0x80, 0x0 ;  /* 0x000000000000781c */ /* 0x004fda0003f0f008 */
[----:B------:R-:W-:Y:S05]  /*0fc0*/  @!P0 BRA `(.L_x_8) ;  /* 0xfffffffc00f08947 */ /* 0x000fea000383ffff */
[----:B------:R-:W-:Y:S01]  /*0fd0*/  ULDC.64 UR4, c[0x0][0x598] ;  /* 0x0001660000047ab9 */ /* 0x000fe20000000a00 */
[----:B------:R-:W-:Y:S01]  /*0fe0*/  ULDC.64 UR20, c[0x0][0x208] ;  /* 0x0000820000147ab9 */ /* 0x000fe20000000a00 */
[----:B------:R-:W-:-:S04]  /*0ff0*/  ISETP.NE.U32.AND P0, PT, RZ, UR4, PT ;  /* 0x00000004ff007c0c */ /* 0x000fc8000bf05070 */
[----:B------:R-:W-:-:S13]  /*1000*/  ISETP.NE.AND.EX P0, PT, RZ, UR5, PT, P0 ;  /* 0x00000005ff007c0c */ /* 0x000fda000bf05300 */
[----:B------:R-:W-:Y:S05]  /*1010*/  @!P0 BRA `(.L_x_11) ;  /* 0x0000000000208947 */ /* 0x000fea0003800000 */
[----:B-1----:R-:W1:Y:S02]  /*1020*/  LDC.64 R2, c[0x0][0x598] ;  /* 0x00016600ff027b82 */ /* 0x002e640000000a00 */
[----:B-1----:R-:W2:Y:S02]  /*1030*/  LDG.E.64 R2, desc[UR20][R2.64] ;  /* 0x0000001402027981 */ /* 0x002ea4000c1e1b00 */
[----:B--2---:R-:W-:-:S04]  /*1040*/  ISETP.NE.U32.AND P0, PT, R2, RZ, PT ;  /* 0x000000ff0200720c */ /* 0x004fc80003f05070 */
[----:B------:R-:W-:-:S13]  /*1050*/  ISETP.NE.AND.EX P0, PT, R3, RZ, PT, P0 ;  /* 0x000000ff0300720c */ /* 0x000fda0003f05300 */
[----:B------:R-:W-:Y:S05]  /*1060*/  @!P0 BRA `(.L_x_11) ;  /* 0x00000000000c8947 */ /* 0x000fea0003800000 */
[----:B------:R-:W2:Y:S02]  /*1070*/  LD.E R2, desc[UR20][R2.64] ;  /* 0x0000001402027980 */ /* 0x000ea4000c101900 */
[----:B--2---:R-:W-:Y:S01]  /*1080*/  R2UR UR22, R2 ;  /* 0x00000000021672ca */ /* 0x004fe200000e0000 */
[----:B------:R-:W-:-:S14]  /*1090*/  BRA `(.L_x_12) ;  /* 0x0000000000247947 */ /* 0x000fdc0003800000 */
.L_x_11:
[----:B------:R-:W-:Y:S02]  /*10a0*/  ULDC.64 UR4, c[0x0][0x588] ;  /* 0x0001620000047ab9 */ /* 0x000fe40000000a00 */
[----:B------:R-:W-:-:S04]  /*10b0*/  ISETP.NE.U32.AND P0, PT, RZ, UR4, PT ;  /* 0x00000004ff007c0c */ /* 0x000fc8000bf05070 */
[----:B------:R-:W-:-:S13]  /*10c0*/  ISETP.NE.AND.EX P0, PT, RZ, UR5, PT, P0 ;  /* 0x00000005ff007c0c */ /* 0x000fda000bf05300 */
[----:B------:R-:W-:Y:S05]  /*10d0*/  @!P0 BRA `(.L_x_13) ;  /* 0x0000000000108947 */ /* 0x000fea0003800000 */
[----:B-1----:R-:W1:Y:S02]  /*10e0*/  LDC.64 R2, c[0x0][0x588] ;  /* 0x00016200ff027b82 */ /* 0x002e640000000a00 */
[----:B-1----:R-:W2:Y:S02]  /*10f0*/  LDG.E R2, desc[UR20][R2.64] ;  /* 0x0000001402027981 */ /* 0x002ea4000c1e1900 */
[----:B--2---:R-:W-:Y:S01]  /*1100*/  R2UR UR22, R2 ;  /* 0x00000000021672ca */ /* 0x004fe200000e0000 */
[----:B------:R-:W-:-:S14]  /*1110*/  BRA `(.L_x_12) ;  /* 0x0000000000047947 */ /* 0x000fdc0003800000 */
.L_x_13:
[----:B------:R-:W-:-:S05]  /*1120*/  ULDC UR22, c[0x0][0x580] ;  /* 0x0001600000167ab9 */ /* 0x000fca0000000800 */
.L_x_12:
[----:B------:R-:W-:Y:S02]  /*1130*/  ULDC.64 UR4, c[0x0][0x5a0] ;  /* 0x0001680000047ab9 */ /* 0x000fe40000000a00 */
        /* <DEDUP_REMOVED lines=11> */
.L_x_14:
        /* <DEDUP_REMOVED lines=8> */
.L_x_16:
[----:B------:R-:W-:-:S05]  /*1270*/  ULDC UR23, c[0x0][0x584] ;  /* 0x0001610000177ab9 */ /* 0x000fca0000000800 */
.L_x_15:
[----:B------:R-:W-:-:S13]  /*1280*/  LOP3.LUT P0, RZ, R0, 0xff, RZ, 0xc0, !PT ;  /* 0x000000ff00ff7812 */ /* 0x000fda000780c0ff */
[----:B------:R-:W-:Y:S05]  /*1290*/  @!P0 EXIT ;  /* 0x000000000000894d */ /* 0x000fea0003800000 */
[----:B------:R-:W-:Y:S01]  /*12a0*/  ULDC UR4, c[0x0][0x28c] ;  /* 0x0000a30000047ab9 */ /* 0x000fe20000000800 */
[----:B------:R-:W-:Y:S02]  /*12b0*/  ULOP3.LUT UR24, UR13, 0x1, URZ, 0xfc, !UPT ;  /* 0x000000010d187892 */ /* 0x000fe4000f8efc3f */
[----:B------:R-:W-:-:S04]  /*12c0*/  UIADD3 UR4, UR4, 0x1f, URZ ;  /* 0x0000001f04047890 */ /* 0x000fc8000fffe03f */
[----:B------:R-:W-:-:S04]  /*12d0*/  USHF.R.S32.HI UR5, URZ, 0x1f, UR4 ;  /* 0x0000001f3f057899 */ /* 0x000fc80008011404 */
[----:B------:R-:W-:-:S03]  /*12e0*/  ULEA.HI UR5, UR5, UR4, URZ, 0x5 ;  /* 0x0000000405057291 */ /* 0x000fc6000f8f283f */
[----:B------:R-:W-:Y:S01]  /*12f0*/  UMOV UR4, URZ ;  /* 0x0000003f00047c82 */ /* 0x000fe20008000000 */
[----:B------:R-:W-:-:S03]  /*1300*/  USHF.R.S32.HI UR9, URZ, 0x5, UR5 ;  /* 0x000000053f097899 */ /* 0x000fc60008011405 */
[----:B------:R-:W-:-:S09]  /*1310*/  UMOV UR5, URZ ;  /* 0x0000003f00057c82 */ /* 0x000fd20008000000 */
.L_x_555:
[----:B------:R-:W-:Y:S01]  /*1320*/  STL [R1+0x454], RZ ;  /* 0x000454ff01007387 */ /* 0x000fe20000100800 */
[----:B--2---:R-:W2:Y:S01]  /*1330*/  S2UR UR16, SR_CgaCtaId ;  /* 0x00000000001079c3 */ /* 0x004ea20000008800 */
[----:B------:R-:W-:Y:S01]  /*1340*/  UMOV UR15, 0x400 ;  /* 0x00000400000f7882 */ /* 0x000fe20000000000 */
[----:B------:R-:W-:Y:S01]  /*1350*/  UMOV UR6, URZ ;  /* 0x0000003f00067c82 */ /* 0x000fe20008000000 */
[----:B------:R-:W-:Y:S01]  /*1360*/  STL [R1+0x450], RZ ;  /* 0x000450ff01007387 */ /* 0x000fe20000100800 */
[----:B------:R-:W-:Y:S01]  /*1370*/  UMOV UR7, URZ ;  /* 0x0000003f00077c82 */ /* 0x000fe20008000000 */
[----:B------:R-:W-:Y:S01]  /*1380*/  UMOV UR8, URZ ;  /* 0x0000003f00087c82 */ /* 0x000fe20008000000 */
[----:B------:R-:W-:Y:S01]  /*1390*/  CS2R R236, SRZ ;  /* 0x0000000000ec7805 */ /* 0x000fe2000001ff00 */
[----:B------:R-:W-:Y:S01]  /*13a0*/  STL [R1+0x44c], RZ ;  /* 0x00044cff01007387 */ /* 0x000fe20000100800 */
[----:B-1----:R-:W1:Y:S01]  /*13b0*/  LDC R2, c[0x0][0x28c] ;  /* 0x0000a300ff027b82 */ /* 0x002e620000000800 */
[----:B------:R-:W-:-:S02]  /*13c0*/  CS2R R234, SRZ ;  /* 0x0000000000ea7805 */ /* 0x000fc4000001ff00 */
[----:B------:R-:W-:Y:S01]  /*13d0*/  CS2R R232, SRZ ;  /* 0x0000000000e87805 */ /* 0x000fe2000001ff00 */
[----:B------:R-:W-:Y:S01]  /*13e0*/  STL [R1+0x448], RZ ;  /* 0x000448ff01007387 */ /* 0x000fe20000100800 */
[----:B------:R-:W-:Y:S02]  /*13f0*/  CS2R R230, SRZ ;  /* 0x0000000000e67805 */ /* 0x000fe4000001ff00 */
[----:B------:R-:W-:Y:S02]  /*1400*/  CS2R R228, SRZ ;  /* 0x0000000000e47805 */ /* 0x000fe4000001ff00 */
[----:B------:R-:W-:Y:S01]  /*1410*/  CS2R R226, SRZ ;  /* 0x0000000000e27805 */ /* 0x000fe2000001ff00 */
[----:B------:R-:W-:Y:S01]  /*1420*/  STL [R1+0x444], RZ ;  /* 0x000444ff01007387 */ /* 0x000fe20000100800 */
[----:B------:R-:W-:Y:S02]  /*1430*/  CS2R R224, SRZ ;  /* 0x0000000000e07805 */ /* 0x000fe4000001ff00 */
        /* <DEDUP_REMOVED lines=15> */
[----:B-1----:R-:W-:Y:S02]  /*1530*/  ISETP.GE.AND P0, PT, R2, 0x1, PT ;  /* 0x000000010200780c */ /* 0x002fe40003f06270 */
        /* <DEDUP_REMOVED lines=37> */
[----:B0-----:R-:W-:Y:S01]  /*1790*/  CS2R R16, SRZ ;  /* 0x0000000000107805 */ /* 0x001fe2000001ff00 */
        /* <DEDUP_REMOVED lines=93> */
[----:B------:R-:W-:-:S03]  /*1d70*/  CS2R R150, SRZ ;  /* 0x0000000000967805 */ /* 0x000fc6000001ff00 */
[----:B------:R-:W-:Y:S04]  /*1d80*/  STL [R1+0x3ac], RZ ;  /* 0x0003acff01007387 */ /* 0x000fe80000100800 */
        /* <DEDUP_REMOVED lines=107> */
[----:B------:R-:W-:Y:S04]  /*2440*/  STL [R1], RZ ;  /* 0x000000ff01007387 */ /* 0x000fe80000100800 */
        /* <DEDUP_REMOVED lines=39> */
[----:B------:R-:W-:Y:S01]  /*26c0*/  STL [R1+0xa0], RZ ;  /* 0x0000a0ff01007387 */ /* 0x000fe20000100800 */
[----:B------:R-:W0:Y:S03]  /*26d0*/  S2R R0, SR_TID.X ;  /* 0x0000000000007919 */ /* 0x000e260000002100 */
        /* <DEDUP_REMOVED lines=8> */
[----:B0-----:R-:W-:-:S03]  /*2760*/  LOP3.LUT R0, R0, 0x80, RZ, 0xc0, !PT ;  /* 0x0000008000007812 */ /* 0x001fc600078ec0ff */
[----:B------:R-:W-:Y:S01]  /*2770*/  STL [R1+0xc4], RZ ;  /* 0x0000c4ff01007387 */ /* 0x000fe20000100800 */
[----:B------:R-:W-:-:S03]  /*2780*/  SHF.R.U32.HI R0, RZ, 0x7, R0 ;  /* 0x00000007ff007819 */ /* 0x000fc60000011600 */
        /* <DEDUP_REMOVED lines=33> */
[----:B------:R-:W0:Y:S04]  /*29a0*/  SHFL.IDX PT, R0, R0, RZ, 0x1f ;  /* 0x00001fff00007589 */ /* 0x000e2800000e0000 */
[----:B------:R1:W-:Y:S04]  /*29b0*/  STL [R1+0x14c], RZ ;  /* 0x00014cff01007387 */ /* 0x0003e80000100800 */
[----:B------:R1:W-:Y:S04]  /*29c0*/  STL [R1+0x150], RZ ;  /* 0x000150ff01007387 */ /* 0x0003e80000100800 */
[----:B------:R1:W-:Y:S04]  /*29d0*/  STL [R1+0x154], RZ ;  /* 0x000154ff01007387 */ /* 0x0003e80000100800 */
[----:B------:R1:W-:Y:S04]  /*29e0*/  STL [R1+0x158], RZ ;  /* 0x000158ff01007387 */ /* 0x0003e80000100800 */
[----:B------:R1:W-:Y:S04]  /*29f0*/  STL [R1+0x15c], RZ ;  /* 0x00015cff01007387 */ /* 0x0003e80000100800 */
[----:B------:R1:W-:Y:S01]  /*2a00*/  STL [R1+0x160], RZ ;  /* 0x000160ff01007387 */ /* 0x0003e20000100800 */
[----:B0-----:R-:W-:Y:S01]  /*2a10*/  R2UR UR12, R0 ;  /* 0x00000000000c72ca */ /* 0x001fe200000e0000 */
[----:B------:R-:W-:-:S02]  /*2a20*/  IMAD.U32 R0, RZ, RZ, UR4 ;  /* 0x00000004ff007e24 */ /* 0x000fc4000f8e00ff */
[----:B------:R1:W-:Y:S04]  /*2a30*/  STL [R1+0x164], RZ ;  /* 0x000164ff01007387 */ /* 0x0003e80000100800 */
[----:B------:R1:W-:Y:S04]  /*2a40*/  STL [R1+0x168], RZ ;  /* 0x000168ff01007387 */ /* 0x0003e80000100800 */
[----:B------:R1:W-:Y:S02]  /*2a50*/  STL [R1+0x16c], RZ ;  /* 0x00016cff01007387 */ /* 0x0003e40000100800 */
[----:B------:R-:W-:-:S02]  /*2a60*/  ULEA.HI UR11, UR12, UR12, URZ, 0x1 ;  /* 0x0000000c0c0b7291 */ /* 0x000fc4000f8f083f */
[----:B------:R1:W-:Y:S02]  /*2a70*/  STL [R1+0x170], RZ ;  /* 0x000170ff01007387 */ /* 0x0003e40000100800 */
[----:B------:R-:W-:Y:S02]  /*2a80*/  ULOP3.LUT UR14, UR11, 0x1ffffe, URZ, 0xc0, !UPT ;  /* 0x001ffffe0b0e7892 */ /* 0x000fe4000f8ec03f */
[----:B------:R1:W-:Y:S01]  /*2a90*/  STL [R1+0x174], RZ ;  /* 0x000174ff01007387 */ /* 0x0003e20000100800 */
[----:B--2---:R-:W-:Y:S02]  /*2aa0*/  ULEA UR11, UR16, UR15, 0x18 ;  /* 0x0000000f100b7291 */ /* 0x004fe4000f8ec03f */
[----:B------:R-:W-:Y:S01]  /*2ab0*/  UIADD3 UR14, UR12, -UR14, URZ ;  /* 0x8000000e0c0e7290 */ /* 0x000fe2000fffe03f */
[----:B------:R1:W-:Y:S03]  /*2ac0*/  STL [R1+0x178], RZ ;  /* 0x000178ff01007387 */ /* 0x0003e60000100800 */
[----:B------:R-:W-:Y:S01]  /*2ad0*/  ULEA UR14, UR14, UR11, 0xb ;  /* 0x0000000b0e0e7291 */ /* 0x000fe2000f8e583f */
[----:B------:R1:W-:Y:S03]  /*2ae0*/  STL [R1+0x17c], RZ ;  /* 0x00017cff01007387 */ /* 0x0003e60000100800 */
[----:B------:R-:W-:Y:S01]  /*2af0*/  UIADD3 UR14, UR14, 0x100, URZ ;  /* 0x000001000e0e7890 */ /* 0x000fe2000fffe03f */
[----:B------:R1:W-:Y:S03]  /*2b00*/  STL [R1+0x180], RZ ;  /* 0x000180ff01007387 */ /* 0x0003e60000100800 */
[----:B------:R-:W-:Y:S01]  /*2b10*/  USHF.R.U32.HI UR12, URZ, 0x4, UR14 ;  /* 0x000000043f0c7899 */ /* 0x000fe2000801160e */
[----:B------:R1:W-:Y:S02]  /*2b20*/  STL [R1+0x184], RZ ;  /* 0x000184ff01007387 */ /* 0x0003e40000100800 */
[----:B------:R-:W-:Y:S01]  /*2b30*/  UMOV UR14, UR5 ;  /* 0x00000005000e7c82 */ /* 0x000fe20008000000 */
[----:B------:R-:W-:Y:S01]  /*2b40*/  ULOP3.LUT UR12, UR12, 0x3fff, URZ, 0xc0, !UPT ;  /* 0x00003fff0c0c7892 */ /* 0x000fe2000f8ec03f */
[----:B------:R1:W-:Y:S04]  /*2b50*/  STL [R1+0x188], RZ ;  /* 0x000188ff01007387 */ /* 0x0003e80000100800 */
        /* <DEDUP_REMOVED lines=28> */
[----:B------:R1:W-:Y:S01]  /*2d20*/  STL [R1+0x1fc], RZ ;  /* 0x0001fcff01007387 */ /* 0x0003e20000100800 */
[----:B------:R-:W-:Y:S05]  /*2d30*/  @!P0 BRA `(.L_x_17) ;  /* 0x0000003400dc8947 */ /* 0x000fea0003800000 */
[----:B------:R-:W-:-:S06]  /*2d40*/  UISETP.NE.AND UP0, UPT, UR24, 0x3, UPT ;  /* 0x000000031800788c */ /* 0x000fcc000bf05270 */
[----:B------:R-:W-:-:S13]  /*2d50*/  PLOP3.LUT P1, PT, PT, PT, UP0, 0x80, 0x0 ;  /* 0x000000000000781c */ /* 0x000fda0003f2f008 */
[----:B------:R-:W-:Y:S05]  /*2d60*/  @!P1 BRA `(.L_x_18) ;  /* 0x0000000000049947 */ /* 0x000fea0003800000 */
[----:B------:R-:W-:Y:S01]  /*2d70*/  BPT.TRAP 0x1 ;  /* 0x000000040000795c */ /* 0x000fe20000300000 */
.L_x_18:
[----:B------:R-:W-:Y:S01]  /*2d80*/  ULEA UR7, UR5, UR11, 0x3 ;  /* 0x0000000b05077291 */ /* 0x000fe2000f8e183f */
[----:B------:R-:W-:-:S05]  /*2d90*/  IMAD.U32 R0, RZ, RZ, UR4 ;  /* 0x00000004ff007e24 */ /* 0x000fca000f8e00ff */
[----:B------:R-:W-:-:S04]  /*2da0*/  SHF.L.U32 R0, R0, 0x1f, RZ ;  /* 0x0000001f00007819 */ /* 0x000fc800000006ff */
[----:B------:R0:W2:Y:S01]  /*2db0*/  SYNCS.PHASECHK.TRANS64.TRYWAIT P0, [UR7], R0 ;  /* 0x00000000ff0075a7 */ /* 0x0000a20008000147 */
[----:B------:R-:W-:Y:S05]  /*2dc0*/  @!P1 BRA `(.L_x_19) ;  /* 0x0000000000049947 */ /* 0x000fea0003800000 */
[----:B------:R-:W-:Y:S01]  /*2dd0*/  BPT.TRAP 0x1 ;  /* 0x000000040000795c */ /* 0x000fe20000300000 */
.L_x_19:
[----:B------:R3:W-:Y:S01]  /*2de0*/  STL [R1+0x454], RZ ;  /* 0x000454ff01007387 */ /* 0x0007e20000100800 */
[----:B------:R-:W-:Y:S01]  /*2df0*/  UMOV UR6, 0x1 ;  /* 0x0000000100067882 */ /* 0x000fe20000000000 */
[----:B--2---:R-:W-:Y:S05]  /*2e00*/  @P0 BRA `(.L_x_20) ;  /* 0x0000000000080947 */ /* 0x004fea0003800000 */
[----:B------:R-:W2:Y:S02]  /*2e10*/  SYNCS.PHASECHK.TRANS64.TRYWAIT P0, [UR7], R0 ;  /* 0x00000000ff0075a7 */ /* 0x000ea40008000147 */
[----:B--2---:R-:W-:Y:S05]  /*2e20*/  @!P0 BRA `(.L_x_21) ;  /* 0x0000020400fc8947 */ /* 0x004fea0003800000 */
.L_x_20:
[----:B------:R-:W-:Y:S01]  /*2e30*/  UIADD3 UR7, UR11, 0xa100, URZ ;  /* 0x0000a1000b077890 */ /* 0x000fe2000fffe03f */
[----:B------:R-:W-:Y:S01]  /*2e40*/  WARPGROUP.ARRIVE ;  /* 0x00000000000079c5 */ /* 0x000fe20000000000 */
[----:B------:R-:W-:Y:S01]  /*2e50*/  ULOP3.LUT UR16, UR12, 0x10000, URZ, 0xfc, !UPT ;  /* 0x000100000c107892 */ /* 0x000fe2000f8efc3f */
[----:B------:R-:W-:Y:S01]  /*2e60*/  STL [R1+0x450], RZ ;  /* 0x000450ff01007387 */ /* 0x000fe20000100800 */
[----:B------:R-:W-:Y:S01]  /*2e70*/  USHF.R.U32.HI UR7, URZ, 0x4, UR7 ;  /* 0x000000043f077899 */ /* 0x000fe20008011607 */
[----:B------:R-:W-:Y:S01]  /*2e80*/  CS2R R236, SRZ ;  /* 0x0000000000ec7805 */ /* 0x000fe2000001ff00 */
[----:B------:R-:W-:Y:S01]  /*2e90*/  ULEA UR16, UR5, UR16, 0x9 ;  /* 0x0000001005107291 */ /* 0x000fe2000f8e483f */
[----:B------:R-:W-:Y:S01]  /*2ea0*/  STL [R1+0x44c], RZ ;  /* 0x00044cff01007387 */ /* 0x000fe20000100800 */
[----:B------:R-:W-:Y:S01]  /*2eb0*/  ULOP3.LUT UR7, UR7, 0x3fff, URZ, 0xc0, !UPT ;  /* 0x00003fff07077892 */ /* 0x000fe2000f8ec03f */
[----:B------:R-:W-:Y:S01]  /*2ec0*/  CS2R R234, SRZ ;  /* 0x0000000000ea7805 */ /* 0x000fe2000001ff00 */
[----:B------:R-:W-:Y:S01]  /*2ed0*/  UMOV UR17, 0xc0000010 ;  /* 0xc000001000117882 */ /* 0x000fe20000000000 */
[----:B------:R-:W-:Y:S01]  /*2ee0*/  UMOV UR19, 0xc0000010 ;  /* 0xc000001000137882 */ /* 0x000fe20000000000 */
[----:B------:R-:W-:Y:S01]  /*2ef0*/  ULOP3.LUT UR7, UR7, 0x10000, URZ, 0xfc, !UPT ;  /* 0x0001000007077892 */ /* 0x000fe2000f8efc3f */
[----:B------:R-:W-:Y:S01]  /*2f00*/  STL [R1+0x448], RZ ;  /* 0x000448ff01007387 */ /* 0x000fe20000100800 */
[----:B------:R-:W-:-:S02]  /*2f10*/  CS2R R232, SRZ ;  /* 0x0000000000e87805 */ /* 0x000fc4000001ff00 */
[----:B------:R-:W-:Y:S01]  /*2f20*/  CS2R R230, SRZ ;  /* 0x0000000000e67805 */ /* 0x000fe2000001ff00 */
[----:B------:R-:W-:Y:S01]  /*2f30*/  ULEA UR18, UR5, UR7, 0x9 ;  /* 0x0000000705127291 */ /* 0x000fe2000f8e483f */
[----:B------:R-:W-:Y:S01]  /*2f40*/  STL [R1+0x444], RZ ;  /* 0x000444ff01007387 */ /* 0x000fe20000100800 */
[----:B------:R-:W-:Y:S01]  /*2f50*/  CS2R R228, SRZ ;  /* 0x0000000000e47805 */ /* 0x000fe2000001ff00 */
[----:B------:R-:W-:Y:S01]  /*2f60*/  ULDC UR7, c[0x0][0x50c] ;  /* 0x0001430000077ab9 */ /* 0x000fe20000000800 */
[----:B------:R-:W-:Y:S01]  /*2f70*/  CS2R R226, SRZ ;  /* 0x0000000000e27805 */ /* 0x000fe2000001ff00 */
[----:B------:R-:W-:Y:S01]  /*2f80*/  STL [R1+0x440], RZ ;  /* 0x000440ff01007387 */ /* 0x000fe20000100800 */
[----:B------:R-:W-:Y:S01]  /*2f90*/  UISETP.NE.AND UP0, UPT, UR7, 0x1, UPT ;  /* 0x000000010700788c */ /* 0x000fe2000bf05270 */
[----:B------:R-:W-:Y:S02]  /*2fa0*/  CS2R R224, SRZ ;  /* 0x0000000000e07805 */ /* 0x000fe4000001ff00 */
[----:B------:R-:W-:Y:S01]  /*2fb0*/  CS2R R222, SRZ ;  /* 0x0000000000de7805 */ /* 0x000fe2000001ff00 */
[----:B------:R-:W-:Y:S01]  /*2fc0*/  QGMMA.64x256x32.F32.E4M3.E4M3 R4, gdesc[UR16], RZ, !UPT, gsb0 ;  /* 0x03e00000100479f3 */ /* 0x000fe2000c0008ff */
[----:B------:R-:W-:Y:S01]  /*2fd0*/  STL [R1+0x43c], RZ ;  /* 0x00043cff01007387 */ /* 0x000fe20000100800 */
[----:B------:R-:W-:Y:S01]  /*2fe0*/  UIADD3 UR16, UR16, 0x100, URZ ;  /* 0x0000010010107890 */ /* 0x000fe2000fffe03f */
[----:B------:R-:W-:Y:S01]  /*2ff0*/  CS2R R220, SRZ ;  /* 0x0000000000dc7805 */ /* 0x000fe2000001ff00 */
[----:B------:R-:W-:Y:S01]  /*3000*/  UMOV UR17, 0xc0000010 ;  /* 0xc000001000117882 */ /* 0x000fe20000000000 */
[----:B------:R-:W-:Y:S01]  /*3010*/  STL [R1+0x438], RZ ;  /* 0x000438ff01007387 */ /* 0x000fe20000100800 */
[----:B------:R-:W-:Y:S01]  /*3020*/  USEL UR7, URZ, 0x1, UP0 ;  /* 0x000000013f077887 */ /* 0x000fe20008000000 */
[----:B------:R-:W-:-:S02]  /*3030*/  CS2R R218, SRZ ;  /* 0x0000000000da7805 */ /* 0x000fc4000001ff00 */
[----:B------:R-:W-:Y:S01]  /*3040*/  CS2R R216, SRZ ;  /* 0x0000000000d87805 */ /* 0x000fe2000001ff00 */
[----:B------:R-:W-:Y:S01]  /*3050*/  STL [R1+0x434], RZ ;  /* 0x000434ff01007387 */ /* 0x000fe20000100800 */
[----:B------:R-:W-:Y:S02]  /*3060*/  CS2R R214, SRZ ;  /* 0x0000000000d67805 */ /* 0x000fe4000001ff00 */
[----:B------:R-:W-:Y:S02]  /*3070*/  CS2R R212, SRZ ;  /* 0x0000000000d47805 */ /* 0x000fe4000001ff00 */
[----:B------:R-:W-:Y:S01]  /*3080*/  ISETP.NE.AND P0, PT, RZ, UR7, PT ;  /* 0x00000007ff007c0c */ /* 0x000fe2000bf05270 */
        /* <DEDUP_REMOVED lines=93> */
[----:B------:R-:W-:-:S02]  /*3660*/  WARPGROUP.DEPBAR.LE gsb0, 0x0 ;  /* 0x00008000000079c5 */ /* 0x000fc40000010000 */
[----:B--2---:R-:W-:Y:S01]  /*3670*/  IMAD.MOV.U32 R3, RZ, RZ, R129 ;  /* 0x000000ffff037224 */ /* 0x004fe200078e0081 */
[----:B------:R-:W-:Y:S01]  /*3680*/  STL [R1+0x334], RZ ;  /* 0x000334ff01007387 */ /* 0x000fe20000100800 */
[----:B------:R-:W-:Y:S02]  /*3690*/  IMAD.MOV.U32 R2, RZ, RZ, R130 ;  /* 0x000000ffff027224 */ /* 0x000fe400078e0082 */
[----:B0-----:R-:W-:Y:S01]  /*36a0*/  IMAD.MOV.U32 R0, RZ, RZ, R131 ;  /* 0x000000ffff007224 */ /* 0x001fe200078e0083 */
        /* <DEDUP_REMOVED lines=23> */
[----:B------:R0:W-:Y:S04]  /*3820*/  STL.64 [R1], R4 ;  /* 0x0000000401007387 */ /* 0x0001e80000100a00 */
[----:B------:R2:W-:Y:S04]  /*3830*/  STL.64 [R1+0x8], R6 ;  /* 0x0000080601007387 */ /* 0x0005e80000100a00 */
[----:B------:R4:W-:Y:S04]  /*3840*/  STL.64 [R1+0x10], R8 ;  /* 0x0000100801007387 */ /* 0x0009e80000100a00 */
[----:B------:R5:W-:Y:S01]  /*3850*/  STL.64 [R1+0x18], R10 ;  /* 0x0000180a01007387 */ /* 0x000be20000100a00 */
[----:B0-----:R-:W-:-:S03]  /*3860*/  CS2R R4, SRZ ;  /* 0x0000000000047805 */ /* 0x001fc6000001ff00 */
[----:B------:R0:W-:Y:S01]  /*3870*/  STL.64 [R1+0x20], R12 ;  /* 0x0000200c01007387 */ /* 0x0001e20000100a00 */
[----:B--2---:R-:W-:-:S03]  /*3880*/  CS2R R6, SRZ ;  /* 0x0000000000067805 */ /* 0x004fc6000001ff00 */
[----:B------:R2:W-:Y:S01]  /*3890*/  STL.64 [R1+0x28], R14 ;  /* 0x0000280e01007387 */ /* 0x0005e20000100a00 */
[----:B----4-:R-:W-:-:S03]  /*38a0*/  CS2R R8, SRZ ;  /* 0x0000000000087805 */ /* 0x010fc6000001ff00 */
[----:B------:R4:W-:Y:S01]  /*38b0*/  STL.64 [R1+0x30], R16 ;  /* 0x0000301001007387 */ /* 0x0009e20000100a00 */
[----:B-----5:R-:W-:-:S03]  /*38c0*/  CS2R R10, SRZ ;  /* 0x00000000000a7805 */ /* 0x020fc6000001ff00 */
[----:B------:R5:W-:Y:S01]  /*38d0*/  STL.64 [R1+0x38], R18 ;  /* 0x0000381201007387 */ /* 0x000be20000100a00 */
[----:B0-----:R-:W-:-:S03]  /*38e0*/  CS2R R12, SRZ ;  /* 0x00000000000c7805 */ /* 0x001fc6000001ff00 */
[----:B------:R0:W-:Y:S01]  /*38f0*/  STL.64 [R1+0x40], R20 ;  /* 0x0000401401007387 */ /* 0x0001e20000100a00 */
[----:B--2---:R-:W-:-:S03]  /*3900*/  CS2R R14, SRZ ;  /* 0x00000000000e7805 */ /* 0x004fc6000001ff00 */
[----:B------:R2:W-:Y:S01]  /*3910*/  STL.64 [R1+0x48], R22 ;  /* 0x0000481601007387 */ /* 0x0005e20000100a00 */
[----:B----4-:R-:W-:-:S03]  /*3920*/  CS2R R16, SRZ ;  /* 0x0000000000107805 */ /* 0x010fc6000001ff00 */
[----:B------:R-:W-:Y:S01]  /*3930*/  STL.64 [R1+0x50], R24 ;  /* 0x0000501801007387 */ /* 0x000fe20000100a00 */
[----:B-----5:R-:W-:-:S03]  /*3940*/  CS2R R18, SRZ ;  /* 0x0000000000127805 */ /* 0x020fc6000001ff00 */
[----:B------:R-:W-:Y:S01]  /*3950*/  STL.64 [R1+0x58], R26 ;  /* 0x0000581a01007387 */ /* 0x000fe20000100a00 */
[----:B0-----:R-:W-:-:S03]  /*3960*/  CS2R R20, SRZ ;  /* 0x0000000000147805 */ /* 0x001fc6000001ff00 */
[----:B------:R-:W-:Y:S01]  /*3970*/  STL.64 [R1+0x60], R28 ;  /* 0x0000601c01007387 */ /* 0x000fe20000100a00 */
[----:B--2---:R-:W-:-:S03]  /*3980*/  CS2R R22, SRZ ;  /* 0x0000000000167805 */ /* 0x004fc6000001ff00 */
[----:B------:R-:W-:Y:S04]  /*3990*/  STL.64 [R1+0x68], R30 ;  /* 0x0000681e01007387 */ /* 0x000fe80000100a00 */
        /* <DEDUP_REMOVED lines=49> */
[----:B------:R0:W-:Y:S04]  /*3cb0*/  STL.64 [R1+0x1f8], R130 ;  /* 0x0001f88201007387 */ /* 0x0001e80000100a00 */
[----:B------:R2:W-:Y:S04]  /*3cc0*/  STL [R1+0x2d4], RZ ;  /* 0x0002d4ff01007387 */ /* 0x0005e80000100800 */
[----:B------:R2:W-:Y:S01]  /*3cd0*/  STL [R1+0x2d0], RZ ;  /* 0x0002d0ff01007387 */ /* 0x0005e20000100800 */
[----:B0-----:R-:W-:-:S03]  /*3ce0*/  WARPGROUP.ARRIVE ;  /* 0x00000000000079c5 */ /* 0x001fc60000000000 */
[----:B------:R2:W-:Y:S04]  /*3cf0*/  STL [R1+0x2cc], RZ ;  /* 0x0002ccff01007387 */ /* 0x0005e80000100800 */
[----:B------:R2:W-:Y:S01]  /*3d00*/  STL [R1+0x2c8], RZ ;  /* 0x0002c8ff01007387 */ /* 0x0005e20000100800 */
[----:B------:R-:W-:Y:S03]  /*3d10*/  QGMMA.64x256x32.F32.E4M3.E4M3 R24, gdesc[UR16], RZ, !UPT, gsb0 ;  /* 0x03e00000101879f3 */ /* 0x000fe6000c0008ff */
        /* <DEDUP_REMOVED lines=50> */
[----:B------:R-:W-:-:S02]  /*4040*/  WARPGROUP.DEPBAR.LE gsb0, 0x0 ;  /* 0x00008000000079c5 */ /* 0x000fc40000010000 */
[----:B------:R-:W-:Y:S05]  /*4050*/  @!P0 BRA `(.L_x_22) ;  /* 0x0000002000f88947 */ /* 0x000fea0003800000 */
[----:B------:R-:W4:Y:S04]  /*4060*/  LDL R4, [R1] ;  /* 0x0000000001047983 */ /* 0x000f280000100800 */
[----:B------:R-:W5:Y:S04]  /*4070*/  LDL R5, [R1+0x4] ;  /* 0x0000040001057983 */ /* 0x000f680000100800 */
[----:B------:R-:W3:Y:S04]  /*4080*/  LDL R6, [R1+0x8] ;  /* 0x0000080001067983 */ /* 0x000ee80000100800 */
[----:B------:R-:W2:Y:S04]  /*4090*/  LDL R7, [R1+0xc] ;  /* 0x00000c0001077983 */ /* 0x000ea80000100800 */
        /* <DEDUP_REMOVED lines=100> */
[----:B------:R0:W-:Y:S04]  /*46e0*/  STL [R1+0x4c8], R131 ;  /* 0x0004c88301007387 */ /* 0x0001e80000100800 */
[----:B0-----:R-:W2:Y:S04]  /*46f0*/  LDL R131, [R1+0x1a0] ;  /* 0x0001a00001837983 */ /* 0x001ea80000100800 */
        /* <DEDUP_REMOVED lines=39> */
[----:B0-----:R-:W2:Y:S01]  /*4970*/  LDL R151, [R1+0x1f0] ;  /* 0x0001f00001977983 */ /* 0x001ea20000100800 */
[----:B------:R-:W-:-:S01]  /*4980*/  FADD R3, RZ, R3 ;  /* 0x00000003ff037221 */ /* 0x000fc20000000000 */
[----:B------:R-:W-:Y:S01]  /*4990*/  FADD R2, RZ, R2 ;  /* 0x00000002ff027221 */ /* 0x000fe20000000000 */
[----:B----4-:R-:W-:-:S01]  /*49a0*/  FADD R4, RZ, R4 ;  /* 0x00000004ff047221 */ /* 0x010fc20000000000 */
[----:B-----5:R-:W-:Y:S01]  /*49b0*/  FADD R5, RZ, R5 ;  /* 0x00000005ff057221 */ /* 0x020fe20000000000 */
[----:B---3--:R-:W-:-:S01]  /*49c0*/  FADD R6, RZ, R6 ;  /* 0x00000006ff067221 */ /* 0x008fc20000000000 */
[----:B--2---:R-:W-:Y:S01]  /*49d0*/  FADD R7, RZ, R7 ;  /* 0x00000007ff077221 */ /* 0x004fe20000000000 */
[----:B------:R-:W-:-:S01]  /*49e0*/  FADD R8, RZ, R8 ;  /* 0x00000008ff087221 */ /* 0x000fc20000000000 */
[----:B------:R-:W-:Y:S01]  /*49f0*/  FADD R9, RZ, R9 ;  /* 0x00000009ff097221 */ /* 0x000fe20000000000 */
        /* <DEDUP_REMOVED lines=13> */
[----:B------:R-:W2:Y:S01]  /*4ad0*/  LDL.LU R131, [R1+0x4c8] ;  /* 0x0004c80001837983 */ /* 0x000ea20000300800 */
        /* <DEDUP_REMOVED lines=13> */
[----:B------:R-:W3:Y:S01]  /*4bb0*/  LDL.LU R132, [R1+0x4c4] ;  /* 0x0004c40001847983 */ /* 0x000ee20000300800 */
        /* <DEDUP_REMOVED lines=16> */
[----:B------:R0:W-:Y:S01]  /*4cc0*/  STL [R1+0x200], R133 ;  /* 0x0002008501007387 */ /* 0x0001e20000100800 */
        /* <DEDUP_REMOVED lines=9> */
[----:B0-----:R-:W4:Y:S01]  /*4d60*/  LDL.LU R133, [R1+0x4c0] ;  /* 0x0004c00001857983 */ /* 0x001f220000300800 */
[----:B------:R-:W-:-:S01]  /*4d70*/  FADD R185, RZ, R185 ;  /* 0x000000b9ffb97221 */ /* 0x000fc20000000000 */
[----:B------:R-:W-:Y:S01]  /*4d80*/  FADD R186, RZ, R186 ;  /* 0x000000baffba7221 */ /* 0x000fe20000000000 */
[----:B------:R-:W-:-:S01]  /*4d90*/  FADD R187, RZ, R187 ;  /* 0x000000bbffbb7221 */ /* 0x000fc20000000000 */
        /* <DEDUP_REMOVED lines=10> */
[----:B0-----:R-:W5:Y:S01]  /*4e40*/  LDL.LU R134, [R1+0x4bc] ;  /* 0x0004bc0001867983 */ /* 0x001f620000300800 */
        /* <DEDUP_REMOVED lines=51> */
[----:B0-----:R-:W5:Y:S04]  /*5180*/  LDL.LU R138, [R1+0x4ac] ;  /* 0x0004ac00018a7983 */ /* 0x001f680000300800 */
[----:B------:R0:W-:Y:S01]  /*5190*/  STL [R1+0x218], R139 ;  /* 0x0002188b01007387 */ /* 0x0001e20000100800 */
[----:B------:R-:W-:-:S03]  /*51a0*/  FADD R140, RZ, R140 ;  /* 0x0000008cff8c7221 */ /* 0x000fc60000000000 */
        /* <DEDUP_REMOVED lines=34> */
[----:B------:R0:W-:Y:S04]  /*53d0*/  STL [R1+0x248], R151 ;  /* 0x0002489701007387 */ /* 0x0001e80000100800 */
[----:B0-----:R-:W5:Y:S04]  /*53e0*/  LDL.LU R151, [R1+0x478] ;  /* 0x0004780001977983 */ /* 0x001f680000300800 */
[----:B------:R0:W-:Y:S04]  /*53f0*/  STL [R1+0x24c], R3 ;  /* 0x00024c0301007387 */ /* 0x0001e80000100800 */
[----:B------:R1:W-:Y:S01]  /*5400*/  STL [R1+0x250], R2 ;  /* 0x0002500201007387 */ /* 0x0003e20000100800 */
[----:B0-----:R-:W-:-:S01]  /*5410*/  FADD R3, RZ, R0 ;  /* 0x00000000ff037221 */ /* 0x001fc20000000000 */
[----:B------:R-:W-:Y:S01]  /*5420*/  FADD R0, RZ, R25 ;  /* 0x00000019ff007221 */ /* 0x000fe20000000000 */
[----:B-1----:R-:W-:-:S03]  /*5430*/  FADD R2, RZ, R24 ;  /* 0x00000018ff027221 */ /* 0x002fc60000000000 */
[----:B------:R0:W-:Y:S04]  /*5440*/  STL [R1+0x254], R3 ;  /* 0x0002540301007387 */ /* 0x0001e80000100800 */
[----:B------:R1:W-:Y:S04]  /*5450*/  STL [R1+0x258], R2 ;  /* 0x0002580201007387 */ /* 0x0003e80000100800 */
[----:B------:R2:W-:Y:S01]  /*5460*/  STL [R1+0x25c], R0 ;  /* 0x00025c0001007387 */ /* 0x0005e20000100800 */
[----:B0-----:R-:W-:-:S01]  /*5470*/  FADD R3, RZ, R26 ;  /* 0x0000001aff037221 */ /* 0x001fc20000000000 */
[----:B-1----:R-:W-:-:S04]  /*5480*/  FADD R2, RZ, R27 ;  /* 0x0000001bff027221 */ /* 0x002fc80000000000 */
[----:B------:R0:W-:Y:S01]  /*5490*/  STL [R1+0x260], R3 ;  /* 0x0002600301007387 */ /* 0x0001e20000100800 */
[----:B--2---:R-:W-:-:S03]  /*54a0*/  FADD R0, RZ, R28 ;  /* 0x0000001cff007221 */ /* 0x004fc60000000000 */
        /* <DEDUP_REMOVED lines=207> */
[----:B---3--:R-:W-:-:S04]  /*61a0*/  FADD R2, RZ, R132 ;  /* 0x00000084ff027221 */ /* 0x008fc80000000000 */
[----:B------:R5:W-:Y:S01]  /*61b0*/  STL [R1+0x404], R3 ;  /* 0x0004040301007387 */ /* 0x000be20000100800 */
[----:B----4-:R-:W-:-:S03]  /*61c0*/  FADD R0, RZ, R133 ;  /* 0x00000085ff007221 */ /* 0x010fc60000000000 */
[----:B------:R0:W-:Y:S04]  /*61d0*/  STL [R1+0x408], R2 ;  /* 0x0004080201007387 */ /* 0x0001e80000100800 */
[----:B------:R1:W-:Y:S01]  /*61e0*/  STL [R1+0x40c], R0 ;  /* 0x00040c0001007387 */ /* 0x0003e20000100800 */
[----:B-----5:R-:W-:-:S01]  /*61f0*/  FADD R3, RZ, R134 ;  /* 0x00000086ff037221 */ /* 0x020fc20000000000 */
[----:B0-----:R-:W-:-:S04]  /*6200*/  FADD R2, RZ, R135 ;  /* 0x00000087ff027221 */ /* 0x001fc80000000000 */
[----:B------:R0:W-:Y:S01]  /*6210*/  STL [R1+0x410], R3 ;  /* 0x0004100301007387 */ /* 0x0001e20000100800 */
[----:B-1----:R-:W-:-:S03]  /*6220*/  FADD R0, RZ, R136 ;  /* 0x00000088ff007221 */ /* 0x002fc60000000000 */
        /* <DEDUP_REMOVED lines=32> */
[----:B------:R-:W-:-:S05]  /*6430*/  UMOV UR6, URZ ;  /* 0x0000003f00067c82 */ /* 0x000fca0008000000 */
.L_x_22:
[----:B------:R-:W-:-:S04]  /*6440*/  UIADD3 UR14, UR5, 0x1, URZ ;  /* 0x00000001050e7890 */ /* 0x000fc8000fffe03f */
[----:B------:R-:W-:-:S04]  /*6450*/  UISETP.NE.AND UP0, UPT, UR14, 0x5, UPT ;  /* 0x000000050e00788c */ /* 0x000fc8000bf05270 */
[----:B------:R-:W-:Y:S02]  /*6460*/  USEL UR8, URZ, 0x1, UP0 ;  /* 0x000000013f087887 */ /* 0x000fe40008000000 */
[----:B------:R-:W-:Y:S02]  /*6470*/  USEL UR14, UR14, URZ, UP0 ;  /* 0x0000003f0e0e7287 */ /* 0x000fe40008000000 */
[----:B------:R-:W-:-:S06]  /*6480*/  ULOP3.LUT UR8, UR4, UR8, URZ, 0x3c, !UPT ;  /* 0x0000000804087292 */ /* 0x000fcc000f8e3c3f */
[----:B0-----:R-:W-:Y:S01]  /*6490*/  IMAD.U32 R0, RZ, RZ, UR8 ;  /* 0x00000008ff007e24 */ /* 0x001fe2000f8e00ff */
[----:B------:R-:W-:-:S06]  /*64a0*/  UMOV UR8, 0x1 ;  /* 0x0000000100087882 */ /* 0x000fcc0000000000 */
.L_x_17:
[----:B------:R-:W-:-:S04]  /*64b0*/  UISETP.LT.AND UP0, UPT, UR9, 0x1, UPT ;  /* 0x000000010900788c */ /* 0x000fc8000bf01270 */
[----:B------:R-:W-:-:S04]  /*64c0*/  USEL UR15, UR9, 0x1, UP0 ;  /* 0x00000001090f7887 */ /* 0x000fc80008000000 */
[----:B------:R-:W-:-:S04]  /*64d0*/  UIADD3 UR15, UR9, -UR15, URZ ;  /* 0x8000000f090f7290 */ /* 0x000fc8000fffe03f */
[----:B------:R-:W-:-:S06]  /*64e0*/  UISETP.GE.AND UP0, UPT, UR15, 0x1, UPT ;  /* 0x000000010f00788c */ /* 0x000fcc000bf06270 */
[----:B------:R-:W-:-:S13]  /*64f0*/  PLOP3.LUT P0, PT, PT, PT, UP0, 0x80, 0x0 ;  /* 0x000000000000781c */ /* 0x000fda0003f0f008 */
[----:B------:R-:W-:Y:S05]  /*6500*/  @!P0 BRA `(.L_x_23) ;  /* 0x0000004c00ac8947 */ /* 0x000fea0003800000 */
[----:B------:R-:W-:Y:S01]  /*6510*/  IMAD.U32 R2, RZ, RZ, UR15 ;  /* 0x0000000fff027e24 */ /* 0x000fe2000f8e00ff */
[----:B------:R-:W-:Y:S01]  /*6520*/  UMOV UR25, UR5 ;  /* 0x0000000500197c82 */ /* 0x000fe20008000000 */
[----:B------:R-:W-:-:S05]  /*6530*/  ULDC UR26, c[0x0][0x50c] ;  /* 0x00014300001a7ab9 */ /* 0x000fca0000000800 */
.L_x_31:
[----:B------:R-:W-:-:S06]  /*6540*/  UISETP.NE.AND UP0, UPT, UR24, 0x3, UPT ;  /* 0x000000031800788c */ /* 0x000fcc000bf05270 */
[----:B------:R-:W-:-:S13]  /*6550*/  PLOP3.LUT P1, PT, PT, PT, UP0, 0x80, 0x0 ;  /* 0x000000000000781c */ /* 0x000fda0003f2f008 */
[----:B------:R-:W-:Y:S05]  /*6560*/  @!P1 BRA `(.L_x_24) ;  /* 0x0000000000049947 */ /* 0x000fea0003800000 */
[----:B------:R-:W-:Y:S01]  /*6570*/  BPT.TRAP 0x1 ;  /* 0x000000040000795c */ /* 0x000fe20000300000 */
.L_x_24:
[----:B------:R-:W0:Y:S01]  /*6580*/  S2UR UR15, SR_CgaCtaId ;  /* 0x00000000000f79c3 */ /* 0x000e220000008800 */
[----:B------:R-:W-:Y:S01]  /*6590*/  UMOV UR11, 0x400 ;  /* 0x00000400000b7882 */ /* 0x000fe20000000000 */
[----:B------:R-:W-:Y:S01]  /*65a0*/  SHF.L.U32 R3, R0, 0x1f, RZ ;  /* 0x0000001f00037819 */ /* 0x000fe200000006ff */
[----:B0-----:R-:W-:-:S04]  /*65b0*/  ULEA UR11, UR15, UR11, 0x18 ;  /* 0x0000000b0f0b7291 */ /* 0x001fc8000f8ec03f */
[----:B------:R-:W-:-:S09]  /*65c0*/  ULEA UR15, UR14, UR11, 0x3 ;  /* 0x0000000b0e0f7291 */ /* 0x000fd2000f8e183f */
[----:B------:R0:W4:Y:S01]  /*65d0*/  SYNCS.PHASECHK.TRANS64.TRYWAIT P0, [UR15], R3 ;  /* 0x00000003ff0075a7 */ /* 0x000122000800014f */
[----:B------:R-:W-:Y:S05]  /*65e0*/  @!P1 BRA `(.L_x_25) ;  /* 0x0000000000049947 */ /* 0x000fea0003800000 */
[----:B------:R-:W-:Y:S01]  /*65f0*/  BPT.TRAP 0x1 ;  /* 0x000000040000795c */ /* 0x000fe20000300000 */
.L_x_25:
[----:B----4-:R-:W-:Y:S05]  /*6600*/  @P0 BRA `(.L_x_26) ;  /* 0x0000000000080947 */ /* 0x010fea0003800000 */
[----:B------:R-:W4:Y:S02]  /*6610*/  SYNCS.PHASECHK.TRANS64.TRYWAIT P0, [UR15], R3 ;  /* 0x00000003ff0075a7 */ /* 0x000f24000800014f */
[----:B----4-:R-:W-:Y:S05]  /*6620*/  @!P0 BRA `(.L_x_27) ;  /* 0x000001d000148947 */ /* 0x010fea0003800000 */
.L_x_26:
        /* <DEDUP_REMOVED lines=64> */
[----:B----4-:R-:W4:Y:S04]  /*6a30*/  LDL.LU.64 R108, [R1] ;  /* 0x00000000016c7983 */ /* 0x010f280000300a00 */
[----:B------:R-:W4:Y:S04]  /*6a40*/  LDL.LU.64 R110, [R1+0x8] ;  /* 0x00000800016e7983 */ /* 0x000f280000300a00 */
        /* <DEDUP_REMOVED lines=61> */
[----:B------:R-:W4:Y:S01]  /*6e20*/  LDL.LU.64 R234, [R1+0x1f8] ;  /* 0x0001f80001ea7983 */ /* 0x000f220000300a00 */
[----:B------:R-:W-:-:S02]  /*6e30*/  UIADD3 UR15, UR11, 0xa100, URZ ;  /* 0x0000a1000b0f7890 */ /* 0x000fc4000fffe03f */
[----:B------:R-:W-:Y:S02]  /*6e40*/  UISETP.NE.AND UP0, UPT, UR7, URZ, UPT ;  /* 0x0000003f0700728c */ /* 0x000fe4000bf05270 */
[----:B------:R-:W-:Y:S02]  /*6e50*/  USHF.R.U32.HI UR15, URZ, 0x4, UR15 ;  /* 0x000000043f0f7899 */ /* 0x000fe4000801160f */
[----:B------:R-:W-:Y:S02]  /*6e60*/  USEL UR8, UR8, URZ, !UP0 ;  /* 0x0000003f08087287 */ /* 0x000fe4000c000000 */
[----:B------:R-:W-:Y:S02]  /*6e70*/  ULOP3.LUT UR15, UR15, 0x3fff, URZ, 0xc0, !UPT ;  /* 0x00003fff0f0f7892 */ /* 0x000fe4000f8ec03f */
[----:B------:R-:W-:Y:S02]  /*6e80*/  ULOP3.LUT UR16, UR12, 0x10000, URZ, 0xfc, !UPT ;  /* 0x000100000c107892 */ /* 0x000fe4000f8efc3f */
[----:B------:R-:W-:-:S02]  /*6e90*/  ULOP3.LUT UR15, UR15, 0x10000, URZ, 0xfc, !UPT ;  /* 0x000100000f0f7892 */ /* 0x000fc4000f8efc3f */
[----:B------:R-:W-:Y:S02]  /*6ea0*/  UISETP.NE.U32.AND UP0, UPT, UR8, URZ, UPT ;  /* 0x0000003f0800728c */ /* 0x000fe4000bf05070 */
[----:B------:R-:W-:Y:S02]  /*6eb0*/  ULEA UR16, UR14, UR16, 0x9 ;  /* 0x000000100e107291 */ /* 0x000fe4000f8e483f */
[----:B------:R-:W-:Y:S01]  /*6ec0*/  ULEA UR18, UR14, UR15, 0x9 ;  /* 0x0000000f0e127291 */ /* 0x000fe2000f8e483f */
[----:B------:R-:W-:Y:S01]  /*6ed0*/  UMOV UR17, 0xc0000010 ;  /* 0xc000001000117882 */ /* 0x000fe20000000000 */
[----:B------:R-:W-:Y:S01]  /*6ee0*/  UMOV UR19, 0xc0000010 ;  /* 0xc000001000137882 */ /* 0x000fe20000000000 */
[----:B----4-:R-:W-:-:S06]  /*6ef0*/  WARPGROUP.ARRIVE ;  /* 0x00000000000079c5 */ /* 0x010fcc0000000000 */
[----:B------:R-:W-:Y:S03]  /*6f00*/  QGMMA.64x256x32.F32.E4M3.E4M3 R108, gdesc[UR16], R108, UP0, gsb0 ;  /* 0x03e00000106c79f3 */ /* 0x000fe6000b80086c */
[----:B------:R-:W-:Y:S02]  /*6f10*/  WARPGROUP.DEPBAR.LE gsb0, 0x0 ;  /* 0x00008000000079c5 */ /* 0x000fe40000010000 */
[----:B------:R-:W-:Y:S01]  /*6f20*/  STL.64 [R1], R108 ;  /* 0x0000006c01007387 */ /* 0x000fe20000100a00 */
[----:B0-----:R-:W-:-:S03]  /*6f30*/  IMAD.MOV.U32 R3, RZ, RZ, R108 ;  /* 0x000000ffff037224 */ /* 0x001fc600078e006c */
        /* <DEDUP_REMOVED lines=63> */
[----:B0-----:R0:W5:Y:S04]  /*7330*/  LDL.LU.64 R234, [R1+0x670] ;  /* 0x0006700001ea7983 */ /* 0x0011680000300a00 */
[----:B------:R0:W5:Y:S04]  /*7340*/  LDL.LU.64 R232, [R1+0x668] ;  /* 0x0006680001e87983 */ /* 0x0001680000300a00 */
        /* <DEDUP_REMOVED lines=62> */
[----:B------:R-:W-:Y:S01]  /*7730*/  UIADD3 UR16, UR16, 0x100, URZ ;  /* 0x0000010010107890 */ /* 0x000fe2000fffe03f */
[----:B------:R-:W-:Y:S01]  /*7740*/  UMOV UR17, 0xc0000010 ;  /* 0xc000001000117882 */ /* 0x000fe20000000000 */
[----:B------:R-:W-:Y:S01]  /*7750*/  UIADD3 UR6, UR6, 0x1, URZ ;  /* 0x0000000106067890 */ /* 0x000fe2000fffe03f */
[----:B----4-:R-:W-:-:S06]  /*7760*/  WARPGROUP.ARRIVE ;  /* 0x00000000000079c5 */ /* 0x010fcc0000000000 */
[----:B------:R-:W-:Y:S01]  /*7770*/  QGMMA.64x256x32.F32.E4M3.E4M3 R24, gdesc[UR16], R24, UP0, gsb0 ;  /* 0x03e00000101879f3 */ /* 0x000fe2000b800818 */
[----:B------:R-:W-:-:S04]  /*7780*/  UISETP.NE.AND UP0, UPT, UR6, UR26, UPT ;  /* 0x0000001a0600728c */ /* 0x000fc8000bf05270 */
[----:B------:R-:W-:-:S06]  /*7790*/  USEL UR7, URZ, 0x1, UP0 ;  /* 0x000000013f077887 */ /* 0x000fcc0008000000 */
[----:B------:R-:W-:Y:S01]  /*77a0*/  ISETP.NE.AND P0, PT, RZ, UR7, PT ;  /* 0x00000007ff007c0c */ /* 0x000fe2000bf05270 */
[----:B------:R-:W-:-:S12]  /*77b0*/  WARPGROUP.DEPBAR.LE gsb0, 0x0 ;  /* 0x00008000000079c5 */ /* 0x000fd80000010000 */
[----:B0-----:R-:W-:Y:S05]  /*77c0*/  @!P0 BRA `(.L_x_28) ;  /* 0x00000038008c8947 */ /* 0x001fea0003800000 */
[----:B------:R0:W-:Y:S04]  /*77d0*/  STL [R1+0x660], R31 ;  /* 0x0006601f01007387 */ /* 0x0001e80000100800 */
[----:B------:R4:W-:Y:S01]  /*77e0*/  STL [R1+0x65c], R32 ;  /* 0x00065c2001007387 */ /* 0x0009e20000100800 */
[----:B0-----:R-:W-:-:S03]  /*77f0*/  IMAD.MOV.U32 R31, RZ, RZ, R3 ;  /* 0x000000ffff1f7224 */ /* 0x001fc600078e0003 */
[----:B----4-:R-:W4:Y:S04]  /*7800*/  LDL R32, [R1+0x4] ;  /* 0x0000040001207983 */ /* 0x010f280000100800 */
[----:B------:R0:W-:Y:S04]  /*7810*/  STL [R1+0x658], R33 ;  /* 0x0006582101007387 */ /* 0x0001e80000100800 */
[----:B0-----:R-:W2:Y:S04]  /*7820*/  LDL R33, [R1+0x8] ;  /* 0x0000080001217983 */ /* 0x001ea80000100800 */
[----:B------:R0:W-:Y:S04]  /*7830*/  STL [R1+0x654], R34 ;  /* 0x0006542201007387 */ /* 0x0001e80000100800 */
[----:B0-----:R-:W3:Y:S04]  /*7840*/  LDL R34, [R1+0xc] ;  /* 0x00000c0001227983 */ /* 0x001ee80000100800 */
        /* <DEDUP_REMOVED lines=175> */
[----:B0-----:R-:W3:Y:S04]  /*8340*/  LDL.LU R122, [R1+0x200] ;  /* 0x00020000017a7983 */ /* 0x001ee80000300800 */
        /* <DEDUP_REMOVED lines=14> */
[----:B------:R-:W3:Y:S04]  /*8430*/  LDL.LU R3, [R1+0x234] ;  /* 0x0002340001037983 */ /* 0x000ee80000300800 */
        /* <DEDUP_REMOVED lines=46> */
[----:B-----5:R0:W-:Y:S04]  /*8720*/  STL [R1+0x478], R0 ;  /* 0x0004780001007387 */ /* 0x0201e80000100800 */
[----:B0-----:R-:W3:Y:S01]  /*8730*/  LDL R0, [R1+0x168] ;  /* 0x0001680001007983 */ /* 0x001ee20000100800 */
[----:B------:R-:W-:-:S01]  /*8740*/  FADD R4, R31, R4 ;  /* 0x000000041f047221 */ /* 0x000fc20000000000 */
[----:B----4-:R-:W-:Y:S01]  /*8750*/  FADD R5, R32, R5 ;  /* 0x0000000520057221 */ /* 0x010fe20000000000 */
[----:B--2---:R-:W-:-:S01]  /*8760*/  FADD R6, R33, R6 ;  /* 0x0000000621067221 */ /* 0x004fc20000000000 */
[----:B------:R-:W2:Y:S01]  /*8770*/  LDL.LU R31, [R1+0x660] ;  /* 0x00066000011f7983 */ /* 0x000ea20000300800 */
[----:B---3--:R-:W-:-:S01]  /*8780*/  FADD R7, R34, R7 ;  /* 0x0000000722077221 */ /* 0x008fc20000000000 */
[----:B------:R-:W-:-:S02]  /*8790*/  FADD R8, R35, R8 ;  /* 0x0000000823087221 */ /* 0x000fc40000000000 */
[----:B------:R-:W3:Y:S01]  /*87a0*/  LDL.LU R32, [R1+0x65c] ;  /* 0x00065c0001207983 */ /* 0x000ee20000300800 */
[----:B------:R-:W-:-:S03]  /*87b0*/  FADD R9, R36, R9 ;  /* 0x0000000924097221 */ /* 0x000fc60000000000 */
[----:B------:R-:W4:Y:S01]  /*87c0*/  LDL.LU R33, [R1+0x658] ;  /* 0x0006580001217983 */ /* 0x000f220000300800 */
        /* <DEDUP_REMOVED lines=160> */
[----:B------:R-:W-:-:S01]  /*91d0*/  FADD R218, R117, R218 ;  /* 0x000000da75da7221 */ /* 0x000fc20000000000 */
[----:B------:R-:W-:Y:S02]  /*91e0*/  FADD R122, R124, R122 ;  /* 0x0000007a7c7a7221 */ /* 0x000fe40000000000 */
[----:B------:R-:W4:Y:S01]  /*91f0*/  LDL.LU R114, [R1+0x514] ;  /* 0x0005140001727983 */ /* 0x000f220000300800 */
[----:B------:R-:W-:-:S03]  /*9200*/  FADD R219, R118, R219 ;  /* 0x000000db76db7221 */ /* 0x000fc60000000000 */
[----:B------:R-:W4:Y:S01]  /*9210*/  LDL.LU R115, [R1+0x510] ;  /* 0x0005100001737983 */ /* 0x000f220000300800 */
[----:B------:R-:W-:-:S03]  /*9220*/  FADD R220, R119, R220 ;  /* 0x000000dc77dc7221 */ /* 0x000fc60000000000 */
[----:B------:R-:W4:Y:S01]  /*9230*/  LDL.LU R116, [R1+0x50c] ;  /* 0x00050c0001747983 */ /* 0x000f220000300800 */
[----:B------:R-:W-:-:S03]  /*9240*/  FADD R221, R120, R221 ;  /* 0x000000dd78dd7221 */ /* 0x000fc60000000000 */
[----:B------:R-:W4:Y:S04]  /*9250*/  LDL.LU R117, [R1+0x508] ;  /* 0x0005080001757983 */ /* 0x000f280000300800 */
[----:B------:R-:W4:Y:S04]  /*9260*/  LDL.LU R118, [R1+0x504] ;  /* 0x0005040001767983 */ /* 0x000f280000300800 */
[----:B------:R-:W4:Y:S04]  /*9270*/  LDL.LU R119, [R1+0x500] ;  /* 0x0005000001777983 */ /* 0x000f280000300800 */
[----:B------:R-:W4:Y:S01]  /*9280*/  LDL.LU R120, [R1+0x4fc] ;  /* 0x0004fc0001787983 */ /* 0x000f220000300800 */
[----:B------:R-:W-:-:S01]  /*9290*/  FADD R237, R126, R237 ;  /* 0x000000ed7eed7221 */ /* 0x000fc20000000000 */
[----:B------:R-:W-:Y:S01]  /*92a0*/  FADD R236, R128, R236 ;  /* 0x000000ec80ec7221 */ /* 0x000fe20000000000 */
[----:B------:R-:W-:-:S01]  /*92b0*/  FADD R225, R150, R225 ;  /* 0x000000e196e17221 */ /* 0x000fc20000000000 */
[----:B------:R0:W-:Y:S01]  /*92c0*/  STL [R1+0x200], R122 ;  /* 0x0002007a01007387 */ /* 0x0001e20000100800 */
[----:B------:R-:W-:-:S01]  /*92d0*/  FADD R228, R146, R228 ;  /* 0x000000e492e47221 */ /* 0x000fc20000000000 */
[----:B------:R-:W-:Y:S01]  /*92e0*/  FADD R230, R143, R230 ;  /* 0x000000e68fe67221 */ /* 0x000fe20000000000 */
[----:B------:R-:W-:-:S01]  /*92f0*/  FADD R231, R141, R231 ;  /* 0x000000e78de77221 */ /* 0x000fc20000000000 */
[----:B------:R-:W-:Y:S01]  /*9300*/  FADD R223, R2, R223 ;  /* 0x000000df02df7221 */ /* 0x000fe20000000000 */
[----:B------:R-:W-:-:S01]  /*9310*/  FADD R222, R0, R222 ;  /* 0x000000de00de7221 */ /* 0x000fc20000000000 */
[----:B------:R-:W-:Y:S01]  /*9320*/  FADD R224, R151, R224 ;  /* 0x000000e097e07221 */ /* 0x000fe20000000000 */
[----:B------:R-:W-:-:S01]  /*9330*/  FADD R226, R149, R226 ;  /* 0x000000e295e27221 */ /* 0x000fc20000000000 */
[----:B------:R-:W-:Y:S01]  /*9340*/  FADD R227, R147, R227 ;  /* 0x000000e393e37221 */ /* 0x000fe20000000000 */
[----:B------:R-:W-:-:S01]  /*9350*/  FADD R229, R145, R229 ;  /* 0x000000e591e57221 */ /* 0x000fc20000000000 */
[----:B0-----:R-:W2:Y:S01]  /*9360*/  LDL.LU R122, [R1+0x204] ;  /* 0x00020400017a7983 */ /* 0x001ea20000300800 */
[----:B------:R-:W-:-:S01]  /*9370*/  FADD R232, R136, R232 ;  /* 0x000000e888e87221 */ /* 0x000fc20000000000 */
[----:B------:R-:W-:Y:S01]  /*9380*/  FADD R233, R134, R233 ;  /* 0x000000e986e97221 */ /* 0x000fe20000000000 */
[----:B------:R-:W-:-:S01]  /*9390*/  FADD R234, R132, R234 ;  /* 0x000000ea84ea7221 */ /* 0x000fc20000000000 */
[----:B------:R-:W3:Y:S01]  /*93a0*/  LDL.LU R124, [R1+0x208] ;  /* 0x00020800017c7983 */ /* 0x000ee20000300800 */
[----:B------:R-:W-:-:S03]  /*93b0*/  FADD R235, R130, R235 ;  /* 0x000000eb82eb7221 */ /* 0x000fc60000000000 */
[----:B------:R-:W4:Y:S04]  /*93c0*/  LDL.LU R126, [R1+0x20c] ;  /* 0x00020c00017e7983 */ /* 0x000f280000300800 */
[----:B------:R-:W4:Y:S04]  /*93d0*/  LDL.LU R128, [R1+0x210] ;  /* 0x0002100001807983 */ /* 0x000f280000300800 */
[----:B------:R-:W4:Y:S04]  /*93e0*/  LDL.LU R150, [R1+0x214] ;  /* 0x0002140001967983 */ /* 0x000f280000300800 */
[----:B------:R-:W4:Y:S04]  /*93f0*/  LDL.LU R146, [R1+0x218] ;  /* 0x0002180001927983 */ /* 0x000f280000300800 */
[----:B------:R-:W4:Y:S04]  /*9400*/  LDL.LU R143, [R1+0x21c] ;  /* 0x00021c00018f7983 */ /* 0x000f280000300800 */
[----:B------:R-:W4:Y:S04]  /*9410*/  LDL.LU R141, [R1+0x220] ;  /* 0x00022000018d7983 */ /* 0x000f280000300800 */
[----:B------:R-:W4:Y:S04]  /*9420*/  LDL.LU R2, [R1+0x224] ;  /* 0x0002240001027983 */ /* 0x000f280000300800 */
[----:B------:R-:W4:Y:S04]  /*9430*/  LDL.LU R0, [R1+0x228] ;  /* 0x0002280001007983 */ /* 0x000f280000300800 */
[----:B------:R-:W4:Y:S04]  /*9440*/  LDL R130, [R1+0x1e0] ;  /* 0x0001e00001827983 */ /* 0x000f280000100800 */
[----:B------:R-:W4:Y:S04]  /*9450*/  LDL R132, [R1+0x1e4] ;  /* 0x0001e40001847983 */ /* 0x000f280000100800 */
[----:B------:R-:W4:Y:S04]  /*9460*/  LDL R134, [R1+0x1e8] ;  /* 0x0001e80001867983 */ /* 0x000f280000100800 */
[----:B------:R-:W4:Y:S04]  /*9470*/  LDL R136, [R1+0x1ec] ;  /* 0x0001ec0001887983 */ /* 0x000f280000100800 */
[----:B------:R-:W4:Y:S04]  /*9480*/  LDL R151, [R1+0x1f0] ;  /* 0x0001f00001977983 */ /* 0x000f280000100800 */
[----:B------:R-:W4:Y:S04]  /*9490*/  LDL R149, [R1+0x1f4] ;  /* 0x0001f40001957983 */ /* 0x000f280000100800 */
[----:B------:R-:W4:Y:S04]  /*94a0*/  LDL R147, [R1+0x1f8] ;  /* 0x0001f80001937983 */ /* 0x000f280000100800 */
[----:B------:R-:W4:Y:S01]  /*94b0*/  LDL R145, [R1+0x1fc] ;  /* 0x0001fc0001917983 */ /* 0x000f220000100800 */
[----:B------:R-:W-:-:S01]  /*94c0*/  FADD R137, R138, R137 ;  /* 0x000000898a897221 */ /* 0x000fc20000000000 */
[----:B------:R-:W-:Y:S01]  /*94d0*/  FADD R133, R135, R133 ;  /* 0x0000008587857221 */ /* 0x000fe20000000000 */
[----:B------:R-:W-:-:S01]  /*94e0*/  FADD R3, R131, R3 ;  /* 0x0000000383037221 */ /* 0x000fc20000000000 */
[----:B--2---:R-:W-:-:S02]  /*94f0*/  FADD R122, R121, R122 ;  /* 0x0000007a797a7221 */ /* 0x004fc40000000000 */
[----:B------:R-:W2:Y:S01]  /*9500*/  LDL.LU R121, [R1+0x4f8] ;  /* 0x0004f80001797983 */ /* 0x000ea20000300800 */
[----:B---3--:R-:W-:-:S03]  /*9510*/  FADD R124, R123, R124 ;  /* 0x0000007c7b7c7221 */ /* 0x008fc60000000000 */
[----:B------:R0:W-:Y:S01]  /*9520*/  STL [R1+0x204], R122 ;  /* 0x0002047a01007387 */ /* 0x0001e20000100800 */
[----:B----4-:R-:W-:-:S01]  /*9530*/  FADD R126, R125, R126 ;  /* 0x0000007e7d7e7221 */ /* 0x010fc20000000000 */
[----:B------:R-:W-:Y:S02]  /*9540*/  FADD R128, R127, R128 ;  /* 0x000000807f807221 */ /* 0x000fe40000000000 */
[----:B0-----:R-:W3:Y:S04]  /*9550*/  LDL.LU R122, [R1+0x4f4] ;  /* 0x0004f400017a7983 */ /* 0x001ee80000300800 */
[----:B------:R-:W4:Y:S04]  /*9560*/  LDL.LU R123, [R1+0x4f0] ;  /* 0x0004f000017b7983 */ /* 0x000f280000300800 */
[----:B------:R0:W-:Y:S01]  /*9570*/  STL [R1+0x208], R124 ;  /* 0x0002087c01007387 */ /* 0x0001e20000100800 */
[----:B------:R-:W-:-:S01]  /*9580*/  FADD R150, R129, R150 ;  /* 0x0000009681967221 */ /* 0x000fc20000000000 */
[----:B------:R-:W-:Y:S01]  /*9590*/  FADD R146, R148, R146 ;  /* 0x0000009294927221 */ /* 0x000fe20000000000 */
[----:B------:R-:W-:-:S01]  /*95a0*/  FADD R143, R144, R143 ;  /* 0x0000008f908f7221 */ /* 0x000fc20000000000 */
[----:B------:R-:W-:Y:S01]  /*95b0*/  FADD R141, R142, R141 ;  /* 0x0000008d8e8d7221 */ /* 0x000fe20000000000 */
[----:B0-----:R-:W4:Y:S04]  /*95c0*/  LDL.LU R124, [R1+0x4ec] ;  /* 0x0004ec00017c7983 */ /* 0x001f280000300800 */
[----:B------:R-:W4:Y:S04]  /*95d0*/  LDL.LU R125, [R1+0x4e8] ;  /* 0x0004e800017d7983 */ /* 0x000f280000300800 */
[----:B------:R0:W-:Y:S01]  /*95e0*/  STL [R1+0x20c], R126 ;  /* 0x00020c7e01007387 */ /* 0x0001e20000100800 */
[----:B------:R-:W-:-:S01]  /*95f0*/  FADD R2, R140, R2 ;  /* 0x000000028c027221 */ /* 0x000fc20000000000 */
[----:B------:R-:W-:-:S02]  /*9600*/  FADD R0, R139, R0 ;  /* 0x000000008b007221 */ /* 0x000fc40000000000 */
[----:B0-----:R-:W4:Y:S04]  /*9610*/  LDL.LU R126, [R1+0x4e4] ;  /* 0x0004e400017e7983 */ /* 0x001f280000300800 */
[----:B------:R-:W4:Y:S04]  /*9620*/  LDL.LU R127, [R1+0x4e0] ;  /* 0x0004e000017f7983 */ /* 0x000f280000300800 */
[----:B------:R0:W-:Y:S04]  /*9630*/  STL [R1+0x210], R128 ;  /* 0x0002108001007387 */ /* 0x0001e80000100800 */
[----:B0-----:R-:W4:Y:S04]  /*9640*/  LDL.LU R128, [R1+0x4dc] ;  /* 0x0004dc0001807983 */ /* 0x001f280000300800 */
[----:B------:R-:W4:Y:S04]  /*9650*/  LDL.LU R129, [R1+0x4d8] ;  /* 0x0004d80001817983 */ /* 0x000f280000300800 */
[----:B------:R-:W-:Y:S04]  /*9660*/  STL [R1+0x214], R150 ;  /* 0x0002149601007387 */ /* 0x000fe80000100800 */
[----:B------:R-:W-:Y:S04]  /*9670*/  STL [R1+0x218], R146 ;  /* 0x0002189201007387 */ /* 0x000fe80000100800 */
[----:B------:R-:W-:Y:S04]  /*9680*/  STL [R1+0x21c], R143 ;  /* 0x00021c8f01007387 */ /* 0x000fe80000100800 */
[----:B------:R-:W-:Y:S04]  /*9690*/  STL [R1+0x220], R141 ;  /* 0x0002208d01007387 */ /* 0x000fe80000100800 */
[----:B------:R-:W-:Y:S04]  /*96a0*/  STL [R1+0x224], R2 ;  /* 0x0002240201007387 */ /* 0x000fe80000100800 */
[----:B------:R-:W-:Y:S04]  /*96b0*/  STL [R1+0x228], R0 ;  /* 0x0002280001007387 */ /* 0x000fe80000100800 */
[----:B------:R-:W2:Y:S04]  /*96c0*/  LDL.LU R131, [R1+0x238] ;  /* 0x0002380001837983 */ /* 0x000ea80000300800 */
[----:B------:R-:W-:Y:S04]  /*96d0*/  STL [R1+0x22c], R137 ;  /* 0x00022c8901007387 */ /* 0x000fe80000100800 */
[----:B------:R0:W-:Y:S04]  /*96e0*/  STL [R1+0x230], R133 ;  /* 0x0002308501007387 */ /* 0x0001e80000100800 */
[----:B0-----:R-:W3:Y:S04]  /*96f0*/  LDL.LU R133, [R1+0x23c] ;  /* 0x00023c0001857983 */ /* 0x001ee80000300800 */
[----:B------:R-:W4:Y:S04]  /*9700*/  LDL.LU R135, [R1+0x240] ;  /* 0x0002400001877983 */ /* 0x000f280000300800 */
[----:B------:R0:W-:Y:S04]  /*9710*/  STL [R1+0x234], R3 ;  /* 0x0002340301007387 */ /* 0x0001e80000100800 */
        /* <DEDUP_REMOVED lines=11> */
[----:B0-----:R-:W4:Y:S04]  /*97d0*/  LDL.LU R3, [R1+0x270] ;  /* 0x0002700001037983 */ /* 0x001f280000300800 */
[----:B------:R-:W4:Y:S04]  /*97e0*/  LDL.LU R2, [R1+0x274] ;  /* 0x0002740001027983 */ /* 0x000f280000300800 */
[----:B------:R-:W4:Y:S01]  /*97f0*/  LDL.LU R0, [R1+0x278] ;  /* 0x0002780001007983 */ /* 0x000f220000300800 */
[----:B--2---:R-:W-:-:S03]  /*9800*/  FADD R131, R130, R131 ;  /* 0x0000008382837221 */ /* 0x004fc60000000000 */
[----:B------:R-:W2:Y:S04]  /*9810*/  LDL.LU R130, [R1+0x4d4] ;  /* 0x0004d40001827983 */ /* 0x000ea80000300800 */
[----:B------:R0:W-:Y:S04]  /*9820*/  STL [R1+0x238], R131 ;  /* 0x0002388301007387 */ /* 0x0001e80000100800 */
[----:B0-----:R-:W2:Y:S01]  /*9830*/  LDL.LU R131, [R1+0x4d0] ;  /* 0x0004d00001837983 */ /* 0x001ea20000300800 */
[----:B---3--:R-:W-:-:S03]  /*9840*/  FADD R133, R132, R133 ;  /* 0x0000008584857221 */ /* 0x008fc60000000000 */
[----:B------:R-:W3:Y:S01]  /*9850*/  LDL.LU R132, [R1+0x4cc] ;  /* 0x0004cc0001847983 */ /* 0x000ee20000300800 */
[----:B----4-:R-:W-:-:S03]  /*9860*/  FADD R135, R134, R135 ;  /* 0x0000008786877221 */ /* 0x010fc60000000000 */
[----:B------:R0:W-:Y:S01]  /*9870*/  STL [R1+0x23c], R133 ;  /* 0x00023c8501007387 */ /* 0x0001e20000100800 */
[----:B------:R-:W-:-:S03]  /*9880*/  FADD R137, R136, R137 ;  /* 0x0000008988897221 */ /* 0x000fc60000000000 */
[----:B0-----:R-:W4:Y:S01]  /*9890*/  LDL.LU R133, [R1+0x4c8] ;  /* 0x0004c80001857983 */ /* 0x001f220000300800 */
[----:B------:R-:W-:-:S03]  /*98a0*/  FADD R150, R151, R150 ;  /* 0x0000009697967221 */ /* 0x000fc60000000000 */
[----:B------:R-:W4:Y:S01]  /*98b0*/  LDL.LU R134, [R1+0x4c4] ;  /* 0x0004c40001867983 */ /* 0x000f220000300800 */
[----:B------:R-:W-:-:S03]  /*98c0*/  FADD R148, R149, R148 ;  /* 0x0000009495947221 */ /* 0x000fc60000000000 */
[----:B------:R0:W-:Y:S01]  /*98d0*/  STL [R1+0x240], R135 ;  /* 0x0002408701007387 */ /* 0x0001e20000100800 */
[----:B------:R-:W-:-:S01]  /*98e0*/  FADD R146, R147, R146 ;  /* 0x0000009293927221 */ /* 0x000fc20000000000 */
[----:B------:R-:W-:Y:S02]  /*98f0*/  FADD R144, R145, R144 ;  /* 0x0000009091907221 */ /* 0x000fe40000000000 */
[----:B0-----:R-:W4:Y:S01]  /*9900*/  LDL.LU R135, [R1+0x4c0] ;  /* 0x0004c00001877983 */ /* 0x001f220000300800 */
[----:B------:R-:W-:-:S03]  /*9910*/  FADD R143, R24, R143 ;  /* 0x0000008f188f7221 */ /* 0x000fc60000000000 */
[----:B------:R-:W4:Y:S01]  /*9920*/  LDL.LU R136, [R1+0x4bc] ;  /* 0x0004bc0001887983 */ /* 0x000f220000300800 */
[----:B------:R-:W-:-:S03]  /*9930*/  FADD R142, R25, R142 ;  /* 0x0000008e198e7221 */ /* 0x000fc60000000000 */
[----:B------:R0:W-:Y:S01]  /*9940*/  STL [R1+0x244], R137 ;  /* 0x0002448901007387 */ /* 0x0001e20000100800 */
[----:B------:R-:W-:-:S01]  /*9950*/  FADD R141, R26, R141 ;  /* 0x0000008d1a8d7221 */ /* 0x000fc20000000000 */
[----:B------:R-:W-:Y:S01]  /*9960*/  FADD R140, R27, R140 ;  /* 0x0000008c1b8c7221 */ /* 0x000fe20000000000 */
[----:B------:R-:W-:-:S01]  /*9970*/  FADD R139, R28, R139 ;  /* 0x0000008b1c8b7221 */ /* 0x000fc20000000000 */
[----:B0-----:R-:W4:Y:S04]  /*9980*/  LDL.LU R137, [R1+0x4b8] ;  /* 0x0004b80001897983 */ /* 0x001f280000300800 */
[----:B------:R0:W-:Y:S01]  /*9990*/  STL [R1+0x248], R150 ;  /* 0x0002489601007387 */ /* 0x0001e20000100800 */
[----:B------:R-:W-:-:S03]  /*99a0*/  FADD R138, R29, R138 ;  /* 0x0000008a1d8a7221 */ /* 0x000fc60000000000 */
[----:B------:R1:W-:Y:S04]  /*99b0*/  STL [R1+0x24c], R148 ;  /* 0x00024c9401007387 */ /* 0x0003e80000100800 */
        /* <DEDUP_REMOVED lines=9> */
[----:B------:R1:W-:Y:S04]  /*9a50*/  STL [R1+0x268], R139 ;  /* 0x0002688b01007387 */ /* 0x0003e80000100800 */
[----:B------:R1:W-:Y:S04]  /*9a60*/  STL [R1+0x26c], R138 ;  /* 0x00026c8a01007387 */ /* 0x0003e80000100800 */
[----:B------:R-:W2:Y:S04]  /*9a70*/  LDL.LU R151, [R1+0x27c] ;  /* 0x00027c0001977983 */ /* 0x000ea80000300800 */
[----:B------:R1:W-:Y:S04]  /*9a80*/  STL [R1+0x270], R3 ;  /* 0x0002700301007387 */ /* 0x0003e80000100800 */
[----:B0-----:R-:W3:Y:S04]  /*9a90*/  LDL.LU R150, [R1+0x280] ;  /* 0x0002800001967983 */ /* 0x001ee80000300800 */
[----:B------:R0:W-:Y:S04]  /*9aa0*/  STL [R1+0x274], R2 ;  /* 0x0002740201007387 */ /* 0x0001e80000100800 */
[----:B------:R-:W4:Y:S04]  /*9ab0*/  LDL.LU R149, [R1+0x284] ;  /* 0x0002840001957983 */ /* 0x000f280000300800 */
[----:B------:R0:W-:Y:S04]  /*9ac0*/  STL [R1+0x278], R0 ;  /* 0x0002780001007387 */ /* 0x0001e80000100800 */
[----:B-1----:R-:W4:Y:S04]  /*9ad0*/  LDL.LU R148, [R1+0x288] ;  /* 0x0002880001947983 */ /* 0x002f280000300800 */
        /* <DEDUP_REMOVED lines=12> */
[----:B------:R-:W4:Y:S01]  /*9ba0*/  LDL.LU R0, [R1+0x2bc] ;  /* 0x0002bc0001007983 */ /* 0x000f220000300800 */
[----:B--2---:R-:W-:-:S01]  /*9bb0*/  FADD R151, R33, R151 ;  /* 0x0000009721977221 */ /* 0x004fc20000000000 */
[----:B---3--:R-:W-:-:S04]  /*9bc0*/  FADD R150, R34, R150 ;  /* 0x0000009622967221 */ /* 0x008fc80000000000 */
[----:B------:R0:W-:Y:S01]  /*9bd0*/  STL [R1+0x27c], R151 ;  /* 0x00027c9701007387 */ /* 0x0001e20000100800 */
[----:B----4-:R-:W-:-:S03]  /*9be0*/  FADD R149, R35, R149 ;  /* 0x0000009523957221 */ /* 0x010fc60000000000 */
[----:B------:R1:W-:Y:S01]  /*9bf0*/  STL [R1+0x280], R150 ;  /* 0x0002809601007387 */ /* 0x0003e20000100800 */
[----:B------:R-:W-:-:S03]  /*9c00*/  FADD R148, R36, R148 ;  /* 0x0000009424947221 */ /* 0x000fc60000000000 */
        /* <DEDUP_REMOVED lines=24> */
[----:B0-----:R-:W4:Y:S01]  /*9d90*/  LDL.LU R151, [R1+0x2c0] ;  /* 0x0002c00001977983 */ /* 0x001f220000300800 */
[----:B------:R-:W-:-:S03]  /*9da0*/  FADD R0, R49, R0 ;  /* 0x0000000031007221 */ /* 0x000fc60000000000 */
[----:B------:R0:W-:Y:S04]  /*9db0*/  STL [R1+0x2b4], R3 ;  /* 0x0002b40301007387 */ /* 0x0001e80000100800 */
[----:B-1----:R-:W4:Y:S04]  /*9dc0*/  LDL.LU R150, [R1+0x2c4] ;  /* 0x0002c40001967983 */ /* 0x002f280000300800 */
[----:B------:R1:W-:Y:S04]  /*9dd0*/  STL [R1+0x2b8], R2 ;  /* 0x0002b80201007387 */ /* 0x0003e80000100800 */
[----:B--2---:R-:W2:Y:S04]  /*9de0*/  LDL.LU R149, [R1+0x2c8] ;  /* 0x0002c80001957983 */ /* 0x004ea80000300800 */
[----:B------:R1:W-:Y:S04]  /*9df0*/  STL [R1+0x2bc], R0 ;  /* 0x0002bc0001007387 */ /* 0x0003e80000100800 */
[----:B---3--:R-:W3:Y:S04]  /*9e00*/  LDL.LU R148, [R1+0x2cc] ;  /* 0x0002cc0001947983 */ /* 0x008ee80000300800 */
[----:B----4-:R-:W4:Y:S04]  /*9e10*/  LDL.LU R147, [R1+0x2d0] ;  /* 0x0002d00001937983 */ /* 0x010f280000300800 */
        /* <DEDUP_REMOVED lines=10> */
[----:B-1----:R-:W4:Y:S04]  /*9ec0*/  LDL.LU R2, [R1+0x2fc] ;  /* 0x0002fc0001027983 */ /* 0x002f280000300800 */
[----:B------:R-:W4:Y:S01]  /*9ed0*/  LDL.LU R0, [R1+0x300] ;  /* 0x0003000001007983 */ /* 0x000f220000300800 */
[----:B------:R-:W-:-:S01]  /*9ee0*/  FADD R151, R50, R151 ;  /* 0x0000009732977221 */ /* 0x000fc20000000000 */
[----:B------:R-:W-:-:S04]  /*9ef0*/  FADD R150, R51, R150 ;  /* 0x0000009633967221 */ /* 0x000fc80000000000 */
[----:B------:R0:W-:Y:S01]  /*9f00*/  STL [R1+0x2c0], R151 ;  /* 0x0002c09701007387 */ /* 0x0001e20000100800 */
[----:B--2---:R-:W-:-:S03]  /*9f10*/  FADD R149, R52, R149 ;  /* 0x0000009534957221 */ /* 0x004fc60000000000 */
[----:B------:R1:W-:Y:S01]  /*9f20*/  STL [R1+0x2c4], R150 ;  /* 0x0002c49601007387 */ /* 0x0003e20000100800 */
[----:B---3--:R-:W-:-:S03]  /*9f30*/  FADD R148, R53, R148 ;  /* 0x0000009435947221 */ /* 0x008fc60000000000 */
        /* <DEDUP_REMOVED lines=200> */
[----:B------:R-:W-:Y:S01]  /*abc0*/  STL [R1+0x3d0], R151 ;  /* 0x0003d09701007387 */ /* 0x000fe20000100800 */
[----:B--2---:R-:W-:-:S03]  /*abd0*/  FADD R149, R120, R149 ;  /* 0x0000009578957221 */ /* 0x004fc60000000000 */
[----:B------:R-:W-:Y:S01]  /*abe0*/  STL [R1+0x3d4], R150 ;  /* 0x0003d49601007387 */ /* 0x000fe20000100800 */
[----:B---3--:R-:W-:-:S03]  /*abf0*/  FADD R148, R121, R148 ;  /* 0x0000009479947221 */ /* 0x008fc60000000000 */
[----:B------:R-:W-:Y:S01]  /*ac00*/  STL [R1+0x3d8], R149 ;  /* 0x0003d89501007387 */ /* 0x000fe20000100800 */
[----:B----4-:R-:W-:-:S03]  /*ac10*/  FADD R147, R122, R147 ;  /* 0x000000937a937221 */ /* 0x010fc60000000000 */
[----:B------:R-:W-:Y:S01]  /*ac20*/  STL [R1+0x3dc], R148 ;  /* 0x0003dc9401007387 */ /* 0x000fe20000100800 */
[----:B------:R-:W-:-:S03]  /*ac30*/  FADD R146, R123, R146 ;  /* 0x000000927b927221 */ /* 0x000fc60000000000 */
        /* <DEDUP_REMOVED lines=18> */
[----:B------:R0:W-:Y:S04]  /*ad60*/  STL [R1+0x404], R138 ;  /* 0x0004048a01007387 */ /* 0x0001e80000100800 */
[----:B0-----:R-:W2:Y:S04]  /*ad70*/  LDL.LU R138, [R1+0x414] ;  /* 0x00041400018a7983 */ /* 0x001ea80000300800 */
[----:B------:R-:W-:Y:S04]  /*ad80*/  STL [R1+0x408], R3 ;  /* 0x0004080301007387 */ /* 0x000fe80000100800 */
[----:B------:R-:W3:Y:S01]  /*ad90*/  LDL.LU R139, [R1+0x418] ;  /* 0x00041800018b7983 */ /* 0x000ee20000300800 */
[----:B------:R-:W-:-:S01]  /*ada0*/  FADD R2, R133, R2 ;  /* 0x0000000285027221 */ /* 0x000fc20000000000 */
[----:B------:R-:W-:-:S04]  /*adb0*/  FADD R0, R134, R0 ;  /* 0x0000000086007221 */ /* 0x000fc80000000000 */
[----:B------:R0:W-:Y:S04]  /*adc0*/  STL [R1+0x40c], R2 ;  /* 0x00040c0201007387 */ /* 0x0001e80000100800 */
        /* <DEDUP_REMOVED lines=16> */
[----:B--2---:R-:W-:-:S05]  /*aed0*/  FADD R138, R135, R138 ;  /* 0x0000008a878a7221 */ /* 0x004fca0000000000 */
[----:B------:R0:W-:Y:S01]  /*aee0*/  STL [R1+0x414], R138 ;  /* 0x0004148a01007387 */ /* 0x0001e20000100800 */
[----:B---3--:R-:W-:-:S03]  /*aef0*/  FADD R139, R136, R139 ;  /* 0x0000008b888b7221 */ /* 0x008fc60000000000 */
[----:B0-----:R-:W2:Y:S04]  /*af00*/  LDL.LU R138, [R1+0x4b4] ;  /* 0x0004b400018a7983 */ /* 0x001ea80000300800 */
[----:B------:R0:W-:Y:S04]  /*af10*/  STL [R1+0x418], R139 ;  /* 0x0004188b01007387 */ /* 0x0001e80000100800 */
[----:B0-----:R-:W3:Y:S01]  /*af20*/  LDL.LU R139, [R1+0x4b0] ;  /* 0x0004b000018b7983 */ /* 0x001ee20000300800 */
[----:B----4-:R-:W-:-:S05]  /*af30*/  FADD R140, R137, R140 ;  /* 0x0000008c898c7221 */ /* 0x010fca0000000000 */
[----:B------:R0:W-:Y:S04]  /*af40*/  STL [R1+0x41c], R140 ;  /* 0x00041c8c01007387 */ /* 0x0001e80000100800 */
[----:B0-----:R-:W4:Y:S01]  /*af50*/  LDL.LU R140, [R1+0x4ac] ;  /* 0x0004ac00018c7983 */ /* 0x001f220000300800 */
        /* <DEDUP_REMOVED lines=35> */
[----:B0-----:R0:W5:Y:S01]  /*b190*/  LDL.LU R2, [R1+0x47c] ;  /* 0x00047c0001027983 */ /* 0x0011620000300800 */
[----:B------:R-:W-:Y:S01]  /*b1a0*/  UMOV UR6, URZ ;  /* 0x0000003f00067c82 */ /* 0x000fe20008000000 */
[----:B--2---:R-:W-:-:S05]  /*b1b0*/  FADD R0, R150, R0 ;  /* 0x0000000096007221 */ /* 0x004fca0000000000 */
[----:B------:R1:W-:Y:S01]  /*b1c0*/  STL [R1+0x450], R0 ;  /* 0x0004500001007387 */ /* 0x0003e20000100800 */
[----:B---3--:R-:W-:-:S03]  /*b1d0*/  FADD R3, R3, R151 ;  /* 0x0000009703037221 */ /* 0x008fc60000000000 */
[----:B-1----:R0:W5:Y:S04]  /*b1e0*/  LDL.LU R0, [R1+0x478] ;  /* 0x0004780001007983 */ /* 0x0021680000300800 */
[----:B------:R0:W-:Y:S02]  /*b1f0*/  STL [R1+0x454], R3 ;  /* 0x0004540301007387 */ /* 0x0001e40000100800 */
.L_x_28:
[----:B------:R-:W-:Y:S05]  /*b200*/  @!P1 BRA `(.L_x_29) ;  /* 0x0000000000049947 */ /* 0x000fea0003800000 */
[----:B------:R-:W-:Y:S01]  /*b210*/  BPT.TRAP 0x1 ;  /* 0x000000040000795c */ /* 0x000fe20000300000 */
.L_x_29:
[----:B0-----:R-:W4:Y:S04]  /*b220*/  LDL R3, [R1+0x458] ;  /* 0x0004580001037983 */ /* 0x001f280000100800 */
[----:B-----5:R0:W-:Y:S04]  /*b230*/  STL [R1+0x478], R0 ;  /* 0x0004780001007387 */ /* 0x0201e80000100800 */
[----:B0-----:R-:W2:Y:S01]  /*b240*/  LDL R0, [R1+0x45c] ;  /* 0x00045c0001007983 */ /* 0x001ea20000100800 */
[----:B----4-:R-:W-:Y:S01]  /*b250*/  ISETP.NE.AND P0, PT, R3, RZ, PT ;  /* 0x000000ff0300720c */ /* 0x010fe20003f05270 */
[----:B------:R-:W-:-:S12]  /*b260*/  IMAD.U32 R3, RZ, RZ, UR25 ;  /* 0x00000019ff037e24 */ /* 0x000fd8000f8e00ff */
[----:B------:R-:W-:-:S05]  /*b270*/  @P0 LEA R3, R3, UR11, 0x3 ;  /* 0x0000000b03030c11 */ /* 0x000fca000f8e18ff */
[----:B------:R-:W-:-:S05]  /*b280*/  @P0 VIADD R3, R3, 0x28 ;  /* 0x0000002803030836 */ /* 0x000fca0000000000 */
[----:B--2---:R-:W-:Y:S02]  /*b290*/  @P0 PRMT R3, R0, 0x654, R3 ;  /* 0x0000065400030816 */ /* 0x004fe40000000003 */
[----:B------:R0:W5:Y:S01]  /*b2a0*/  LDL.LU R0, [R1+0x478] ;  /* 0x0004780001007983 */ /* 0x0001620000300800 */
[----:B------:R-:W-:Y:S01]  /*b2b0*/  UISETP.GT.U32.AND UP0, UPT, UR13, 0x1, UPT ;  /* 0x000000010d00788c */ /* 0x000fe2000bf04070 */
[----:B------:R0:W-:Y:S05]  /*b2c0*/  @P0 SYNCS.ARRIVE.TRANS64.RED.A1T0 RZ, [R3+URZ], RZ ;  /* 0x000000ff03ff09a7 */ /* 0x0001ea000810043f */
[----:B------:R-:W-:-:S13]  /*b2d0*/  PLOP3.LUT P0, PT, PT, PT, UP0, 0x80, 0x0 ;  /* 0x000000000000781c */ /* 0x000fda0003f0f008 */
[----:B0-----:R-:W-:Y:S05]  /*b2e0*/  @P0 BRA `(.L_x_30) ;  /* 0x0000000000040947 */ /* 0x001fea0003800000 */
[----:B------:R-:W-:Y:S01]  /*b2f0*/  BPT.TRAP 0x1 ;  /* 0x000000040000795c */ /* 0x000fe20000300000 */
.L_x_30:
[----:B------:R-:W-:Y:S01]  /*b300*/  UIADD3 UR14, UR14, 0x1, URZ ;  /* 0x000000010e0e7890 */ /* 0x000fe2000fffe03f */
[C---:B------:R-:W-:Y:S01]  /*b310*/  ISETP.GT.AND P0, PT, R2.reuse, 0x1, PT ;  /* 0x000000010200780c */ /* 0x040fe20003f04270 */
[----:B------:R-:W-:Y:S01]  /*b320*/  UIADD3 UR25, UR25, 0x1, URZ ;  /* 0x0000000119197890 */ /* 0x000fe2000fffe03f */
[----:B------:R-:W-:Y:S01]  /*b330*/  VIADD R2, R2, 0xffffffff ;  /* 0xffffffff02027836 */ /* 0x000fe20000000000 */
[----:B------:R-:W-:Y:S02]  /*b340*/  UISETP.NE.AND UP0, UPT, UR14, 0x5, UPT ;  /* 0x000000050e00788c */ /* 0x000fe4000bf05270 */
[----:B------:R-:W-:Y:S02]  /*b350*/  UISETP.NE.AND UP1, UPT, UR25, 0x5, UPT ;  /* 0x000000051900788c */ /* 0x000fe4000bf25270 */
[----:B------:R-:W-:Y:S02]  /*b360*/  USEL UR8, URZ, 0x1, UP0 ;  /* 0x000000013f087887 */ /* 0x000fe40008000000 */
[----:B------:R-:W-:-:S02]  /*b370*/  USEL UR14, UR14, URZ, UP0 ;  /* 0x0000003f0e0e7287 */ /* 0x000fc40008000000 */
[----:B------:R-:W-:Y:S02]  /*b380*/  USEL UR25, UR25, URZ, UP1 ;  /* 0x0000003f19197287 */ /* 0x000fe40008800000 */
[----:B-----5:R-:W-:Y:S01]  /*b390*/  LOP3.LUT R0, R0, UR8, RZ, 0x3c, !PT ;  /* 0x0000000800007c12 */ /* 0x020fe2000f8e3cff */
[----:B------:R-:W-:Y:S01]  /*b3a0*/  UMOV UR8, 0x1 ;  /* 0x0000000100087882 */ /* 0x000fe20000000000 */
[----:B------:R-:W-:Y:S08]  /*b3b0*/  @P0 BRA `(.L_x_31) ;  /* 0xffffffb000600947 */ /* 0x000ff0000383ffff */
.L_x_23:
[----:B------:R-:W-:-:S04]  /*b3c0*/  UISETP.NE.AND UP0, UPT, UR6, URZ, UPT ;  /* 0x0000003f0600728c */ /* 0x000fc8000bf05270 */
[----:B------:R-:W-:-:S06]  /*b3d0*/  USEL UR6, URZ, 0x1, !UP0 ;  /* 0x000000013f067887 */ /* 0x000fcc000c000000 */
[----:B------:R-:W-:-:S13]  /*b3e0*/  ISETP.NE.AND P0, PT, RZ, UR6, PT ;  /* 0x00000006ff007c0c */ /* 0x000fda000bf05270 */
[----:B------:R-:W-:Y:S05]  /*b3f0*/  @!P0 BRA `(.L_x_32) ;  /* 0x0000003800188947 */ /* 0x000fea0003800000 */
[----:B------:R0:W-:Y:S04]  /*b400*/  STL [R1+0x628], R43 ;  /* 0x0006282b01007387 */ /* 0x0001e80000100800 */
[----:B0-----:R-:W4:Y:S04]  /*b410*/  LDL.LU R43, [R1] ;  /* 0x00000000012b7983 */ /* 0x001f280000300800 */
[----:B------:R0:W-:Y:S04]  /*b420*/  STL [R1+0x624], R44 ;  /* 0x0006242c01007387 */ /* 0x0001e80000100800 */
[----:B0-----:R-:W5:Y:S04]  /*b430*/  LDL.LU R44, [R1+0x4] ;  /* 0x00000400012c7983 */ /* 0x001f680000300800 */
[----:B------:R0:W-:Y:S04]  /*b440*/  STL [R1+0x620], R45 ;  /* 0x0006202d01007387 */ /* 0x0001e80000100800 */
[----:B0-----:R-:W2:Y:S04]  /*b450*/  LDL.LU R45, [R1+0x8] ;  /* 0x00000800012d7983 */ /* 0x001ea80000300800 */
[----:B------:R0:W-:Y:S04]  /*b460*/  STL [R1+0x61c], R46 ;  /* 0x00061c2e01007387 */ /* 0x0001e80000100800 */
[----:B0-----:R-:W3:Y:S04]  /*b470*/  LDL.LU R46, [R1+0xc] ;  /* 0x00000c00012e7983 */ /* 0x001ee80000300800 */
        /* <DEDUP_REMOVED lines=140> */
[----:B------:R-:W3:Y:S04]  /*bd40*/  LDL.LU R0, [R1+0x204] ;  /* 0x0002040001007983 */ /* 0x000ee80000300800 */
[----:B------:R-:W3:Y:S04]  /*bd50*/  LDL.LU R2, [R1+0x1b0] ;  /* 0x0001b00001027983 */ /* 0x000ee80000300800 */
[----:B------:R-:W3:Y:S04]  /*bd60*/  LDL.LU R3, [R1+0x208] ;  /* 0x0002080001037983 */ /* 0x000ee80000300800 */
        /* <DEDUP_REMOVED lines=65> */
[----:B0-----:R-:W3:Y:S01]  /*c180*/  LDL.LU R149, [R1+0x130] ;  /* 0x0001300001957983 */ /* 0x001ee20000300800 */
[----:B----4-:R-:W-:-:S03]  /*c190*/  FADD R4, R43, R4 ;  /* 0x000000042b047221 */ /* 0x010fc60000000000 */
[----:B------:R0:W-:Y:S01]  /*c1a0*/  STL [R1+0x47c], R150 ;  /* 0x00047c9601007387 */ /* 0x0001e20000100800 */
[----:B-----5:R-:W-:Y:S01]  /*c1b0*/  FADD R5, R44, R5 ;  /* 0x000000052c057221 */ /* 0x020fe20000000000 */
[----:B--2---:R-:W-:Y:S01]  /*c1c0*/  FADD R6, R45, R6 ;  /* 0x000000062d067221 */ /* 0x004fe20000000000 */
[----:B---3--:R-:W-:Y:S01]  /*c1d0*/  FADD R7, R46, R7 ;  /* 0x000000072e077221 */ /* 0x008fe20000000000 */
[----:B------:R-:W-:Y:S01]  /*c1e0*/  FADD R8, R47, R8 ;  /* 0x000000082f087221 */ /* 0x000fe20000000000 */
[----:B0-----:R-:W2:Y:S04]  /*c1f0*/  LDL.LU R150, [R1+0x12c] ;  /* 0x00012c0001967983 */ /* 0x001ea80000300800 */
[----:B------:R0:W-:Y:S01]  /*c200*/  STL [R1+0x478], R151 ;  /* 0x0004789701007387 */ /* 0x0001e20000100800 */
[----:B------:R-:W-:Y:S01]  /*c210*/  FADD R9, R48, R9 ;  /* 0x0000000930097221 */ /* 0x000fe20000000000 */
[----:B------:R-:W-:Y:S01]  /*c220*/  FADD R10, R49, R10 ;  /* 0x0000000a310a7221 */ /* 0x000fe20000000000 */
[----:B------:R-:W-:Y:S01]  /*c230*/  FADD R11, R50, R11 ;  /* 0x0000000b320b7221 */ /* 0x000fe20000000000 */
[----:B0-----:R-:W3:Y:S04]  /*c240*/  LDL.LU R151, [R1+0x128] ;  /* 0x0001280001977983 */ /* 0x001ee80000300800 */
[----:B------:R-:W4:Y:S04]  /*c250*/  LDL.LU R43, [R1+0x628] ;  /* 0x00062800012b7983 */ /* 0x000f280000300800 */
[----:B------:R-:W5:Y:S04]  /*c260*/  LDL.LU R44, [R1+0x624] ;  /* 0x00062400012c7983 */ /* 0x000f680000300800 */
[----:B------:R-:W4:Y:S04]  /*c270*/  LDL.LU R45, [R1+0x620] ;  /* 0x00062000012d7983 */ /* 0x000f280000300800 */
[----:B------:R-:W5:Y:S01]  /*c280*/  LDL.LU R46, [R1+0x61c] ;  /* 0x00061c00012e7983 */ /* 0x000f620000300800 */
[----:B------:R-:W-:-:S03]  /*c290*/  FADD R12, R51, R12 ;  /* 0x0000000c330c7221 */ /* 0x000fc60000000000 */
[----:B------:R-:W4:Y:S01]  /*c2a0*/  LDL.LU R47, [R1+0x618] ;  /* 0x00061800012f7983 */ /* 0x000f220000300800 */
[----:B------:R-:W-:-:S03]  /*c2b0*/  FADD R13, R52, R13 ;  /* 0x0000000d340d7221 */ /* 0x000fc60000000000 */
        /* <DEDUP_REMOVED lines=134> */
[----:B------:R-:W4:Y:S04]  /*cb20*/  LDL.LU R115, [R1+0x508] ;  /* 0x0005080001737983 */ /* 0x000f280000300800 */
[----:B------:R-:W4:Y:S01]  /*cb30*/  LDL.LU R116, [R1+0x504] ;  /* 0x0005040001747983 */ /* 0x000f220000300800 */
[----:B------:R-:W-:Y:S01]  /*cb40*/  FADD R3, R2, R3 ;  /* 0x0000000302037221 */ /* 0x000fe20000000000 */
[----:B------:R-:W-:Y:S01]  /*cb50*/  FADD R237, R120, R237 ;  /* 0x000000ed78ed7221 */ /* 0x000fe20000000000 */
[----:B------:R-:W-:Y:S01]  /*cb60*/  FADD R236, R121, R236 ;  /* 0x000000ec79ec7221 */ /* 0x000fe20000000000 */
[----:B------:R-:W5:Y:S01]  /*cb70*/  LDL.LU R117, [R1+0x1b4] ;  /* 0x0001b40001757983 */ /* 0x000f620000300800 */
[----:B------:R-:W-:Y:S01]  /*cb80*/  FADD R235, R122, R235 ;  /* 0x000000eb7aeb7221 */ /* 0x000fe20000000000 */
[----:B------:R-:W-:Y:S01]  /*cb90*/  FADD R234, R123, R234 ;  /* 0x000000ea7bea7221 */ /* 0x000fe20000000000 */
[----:B------:R-:W-:Y:S01]  /*cba0*/  FADD R233, R124, R233 ;  /* 0x000000e97ce97221 */ /* 0x000fe20000000000 */
[----:B------:R0:W-:Y:S01]  /*cbb0*/  STL [R1+0x200], R118 ;  /* 0x0002007601007387 */ /* 0x0001e20000100800 */
        /* <DEDUP_REMOVED lines=11> */
[----:B0-----:R-:W4:Y:S01]  /*cc70*/  LDL.LU R118, [R1+0x1b8] ;  /* 0x0001b80001767983 */ /* 0x001f220000300800 */
[----:B------:R-:W-:Y:S01]  /*cc80*/  FADD R217, R140, R217 ;  /* 0x000000d98cd97221 */ /* 0x000fe20000000000 */
[----:B------:R-:W-:Y:S01]  /*cc90*/  FADD R223, R134, R223 ;  /* 0x000000df86df7221 */ /* 0x000fe20000000000 */
[----:B------:R-:W-:Y:S01]  /*cca0*/  FADD R216, R141, R216 ;  /* 0x000000d88dd87221 */ /* 0x000fe20000000000 */
[----:B------:R0:W-:Y:S01]  /*ccb0*/  STL [R1+0x208], R3 ;  /* 0x0002080301007387 */ /* 0x0001e20000100800 */
[----:B------:R-:W-:Y:S01]  /*ccc0*/  FADD R222, R135, R222 ;  /* 0x000000de87de7221 */ /* 0x000fe20000000000 */
[----:B------:R-:W-:Y:S01]  /*ccd0*/  FADD R215, R142, R215 ;  /* 0x000000d78ed77221 */ /* 0x000fe20000000000 */
[----:B------:R-:W-:Y:S01]  /*cce0*/  FADD R221, R136, R221 ;  /* 0x000000dd88dd7221 */ /* 0x000fe20000000000 */
[----:B-1----:R-:W4:Y:S01]  /*ccf0*/  LDL.LU R0, [R1+0x210] ;  /* 0x0002100001007983 */ /* 0x002f220000300800 */
[----:B------:R-:W-:Y:S01]  /*cd00*/  FADD R214, R143, R214 ;  /* 0x000000d68fd67221 */ /* 0x000fe20000000000 */
[----:B------:R-:W-:Y:S01]  /*cd10*/  FADD R220, R137, R220 ;  /* 0x000000dc89dc7221 */ /* 0x000fe20000000000 */
[----:B------:R-:W-:Y:S01]  /*cd20*/  FADD R213, R144, R213 ;  /* 0x000000d590d57221 */ /* 0x000fe20000000000 */
[----:B------:R-:W4:Y:S01]  /*cd30*/  LDL.LU R119, [R1+0x1bc] ;  /* 0x0001bc0001777983 */ /* 0x000f220000300800 */
[----:B------:R-:W-:Y:S01]  /*cd40*/  FADD R219, R138, R219 ;  /* 0x000000db8adb7221 */ /* 0x000fe20000000000 */
[----:B------:R-:W-:Y:S01]  /*cd50*/  FADD R212, R145, R212 ;  /* 0x000000d491d47221 */ /* 0x000fe20000000000 */
[----:B------:R-:W-:Y:S01]  /*cd60*/  FADD R218, R139, R218 ;  /* 0x000000da8bda7221 */ /* 0x000fe20000000000 */
[----:B------:R-:W4:Y:S01]  /*cd70*/  LDL.LU R2, [R1+0x214] ;  /* 0x0002140001027983 */ /* 0x000f220000300800 */
[----:B------:R-:W-:Y:S01]  /*cd80*/  FADD R211, R146, R211 ;  /* 0x000000d392d37221 */ /* 0x000fe20000000000 */
[----:B---3--:R-:W-:Y:S01]  /*cd90*/  FADD R206, R151, R206 ;  /* 0x000000ce97ce7221 */ /* 0x008fe20000000000 */
[----:B------:R-:W-:Y:S01]  /*cda0*/  FADD R210, R147, R210 ;  /* 0x000000d293d27221 */ /* 0x000fe20000000000 */
[----:B------:R-:W3:Y:S01]  /*cdb0*/  LDL.LU R120, [R1+0x1c0] ;  /* 0x0001c00001787983 */ /* 0x000ee20000300800 */
[----:B--2---:R-:W-:Y:S01]  /*cdc0*/  FADD R207, R150, R207 ;  /* 0x000000cf96cf7221 */ /* 0x004fe20000000000 */
[----:B------:R-:W-:-:S02]  /*cdd0*/  FADD R209, R148, R209 ;  /* 0x000000d194d17221 */ /* 0x000fc40000000000 */
[----:B0-----:R-:W3:Y:S04]  /*cde0*/  LDL.LU R3, [R1+0x218] ;  /* 0x0002180001037983 */ /* 0x001ee80000300800 */
[----:B------:R-:W2:Y:S04]  /*cdf0*/  LDL.LU R121, [R1+0x1c4] ;  /* 0x0001c40001797983 */ /* 0x000ea80000300800 */
        /* <DEDUP_REMOVED lines=28> */
[----:B------:R-:W2:Y:S01]  /*cfc0*/  LDL.LU R148, [R1+0x254] ;  /* 0x0002540001947983 */ /* 0x000ea20000300800 */
[----:B-----5:R-:W-:-:S03]  /*cfd0*/  FADD R149, R117, R149 ;  /* 0x0000009575957221 */ /* 0x020fc60000000000 */
[----:B------:R-:W5:Y:S04]  /*cfe0*/  LDL.LU R117, [R1+0x500] ;  /* 0x0005000001757983 */ /* 0x000f680000300800 */
[----:B------:R0:W-:Y:S04]  /*cff0*/  STL [R1+0x20c], R149 ;  /* 0x00020c9501007387 */ /* 0x0001e80000100800 */
[----:B0-----:R-:W5:Y:S01]  /*d000*/  LDL.LU R149, [R1+0x258] ;  /* 0x0002580001957983 */ /* 0x001f620000300800 */
[----:B----4-:R-:W-:-:S03]  /*d010*/  FADD R0, R118, R0 ;  /* 0x0000000076007221 */ /* 0x010fc60000000000 */
[----:B------:R-:W4:Y:S01]  /*d020*/  LDL.LU R118, [R1+0x4fc] ;  /* 0x0004fc0001767983 */ /* 0x000f220000300800 */
[----:B------:R-:W-:-:S03]  /*d030*/  FADD R2, R119, R2 ;  /* 0x0000000277027221 */ /* 0x000fc60000000000 */
[----:B------:R0:W-:Y:S01]  /*d040*/  STL [R1+0x210], R0 ;  /* 0x0002100001007387 */ /* 0x0001e20000100800 */
[----:B---3--:R-:W-:-:S03]  /*d050*/  FADD R3, R120, R3 ;  /* 0x0000000378037221 */ /* 0x008fc60000000000 */
[----:B0-----:R-:W3:Y:S04]  /*d060*/  LDL.LU R0, [R1+0x25c] ;  /* 0x00025c0001007983 */ /* 0x001ee80000300800 */
[----:B------:R-:W4:Y:S01]  /*d070*/  LDL.LU R119, [R1+0x4f8] ;  /* 0x0004f80001777983 */ /* 0x000f220000300800 */
[----:B--2---:R-:W-:-:S03]  /*d080*/  FADD R122, R121, R122 ;  /* 0x0000007a797a7221 */ /* 0x004fc60000000000 */
[----:B------:R0:W-:Y:S01]  /*d090*/  STL [R1+0x214], R2 ;  /* 0x0002140201007387 */ /* 0x0001e20000100800 */
[----:B------:R-:W-:-:S03]  /*d0a0*/  FADD R124, R123, R124 ;  /* 0x0000007c7b7c7221 */ /* 0x000fc60000000000 */
[----:B0-----:R-:W2:Y:S04]  /*d0b0*/  LDL.LU R2, [R1+0x260] ;  /* 0x0002600001027983 */ /* 0x001ea80000300800 */
[----:B------:R-:W4:Y:S04]  /*d0c0*/  LDL.LU R120, [R1+0x4f4] ;  /* 0x0004f40001787983 */ /* 0x000f280000300800 */
[----:B------:R0:W-:Y:S01]  /*d0d0*/  STL [R1+0x218], R3 ;  /* 0x0002180301007387 */ /* 0x0001e20000100800 */
[----:B------:R-:W-:Y:S01]  /*d0e0*/  FADD R126, R125, R126 ;  /* 0x0000007e7d7e7221 */ /* 0x000fe20000000000 */
[----:B------:R-:W-:-:S02]  /*d0f0*/  FADD R128, R127, R128 ;  /* 0x000000807f807221 */ /* 0x000fc40000000000 */
[----:B0-----:R-:W4:Y:S04]  /*d100*/  LDL.LU R3, [R1+0x264] ;  /* 0x0002640001037983 */ /* 0x001f280000300800 */
[----:B------:R-:W4:Y:S04]  /*d110*/  LDL.LU R121, [R1+0x4f0] ;  /* 0x0004f00001797983 */ /* 0x000f280000300800 */
[----:B------:R0:W-:Y:S01]  /*d120*/  STL [R1+0x21c], R122 ;  /* 0x00021c7a01007387 */ /* 0x0001e20000100800 */
[----:B------:R-:W-:-:S03]  /*d130*/  FADD R130, R129, R130 ;  /* 0x0000008281827221 */ /* 0x000fc60000000000 */
        /* <DEDUP_REMOVED lines=42> */
[----:B------:R0:W-:Y:S04]  /*d3e0*/  STL [R1+0x248], R145 ;  /* 0x0002489101007387 */ /* 0x0001e80000100800 */
[----:B0-----:R-:W4:Y:S04]  /*d3f0*/  LDL.LU R145, [R1+0x27c] ;  /* 0x00027c0001917983 */ /* 0x001f280000300800 */
[----:B------:R-:W4:Y:S04]  /*d400*/  LDL.LU R139, [R1+0x4a8] ;  /* 0x0004a800018b7983 */ /* 0x000f280000300800 */
[----:B------:R0:W-:Y:S04]  /*d410*/  STL [R1+0x24c], R146 ;  /* 0x00024c9201007387 */ /* 0x0001e80000100800 */
[----:B0-----:R-:W4:Y:S04]  /*d420*/  LDL.LU R146, [R1+0x280] ;  /* 0x0002800001927983 */ /* 0x001f280000300800 */
[----:B------:R0:W-:Y:S01]  /*d430*/  STL [R1+0x250], R147 ;  /* 0x0002509301007387 */ /* 0x0001e20000100800 */
[----:B-----5:R-:W-:-:S03]  /*d440*/  FADD R149, R24, R149 ;  /* 0x0000009518957221 */ /* 0x020fc60000000000 */
[----:B0-----:R-:W5:Y:S04]  /*d450*/  LDL.LU R147, [R1+0x284] ;  /* 0x0002840001937983 */ /* 0x001f680000300800 */
[----:B------:R0:W-:Y:S04]  /*d460*/  STL [R1+0x254], R148 ;  /* 0x0002549401007387 */ /* 0x0001e80000100800 */
[----:B0-----:R-:W5:Y:S04]  /*d470*/  LDL.LU R148, [R1+0x288] ;  /* 0x0002880001947983 */ /* 0x001f680000300800 */
[----:B------:R0:W-:Y:S04]  /*d480*/  STL [R1+0x258], R149 ;  /* 0x0002589501007387 */ /* 0x0001e80000100800 */
[----:B0-----:R-:W5:Y:S04]  /*d490*/  LDL.LU R149, [R1+0x28c] ;  /* 0x00028c0001957983 */ /* 0x001f680000300800 */
[----:B------:R-:W5:Y:S04]  /*d4a0*/  LDL.LU R150, [R1+0x290] ;  /* 0x0002900001967983 */ /* 0x000f680000300800 */
[----:B------:R-:W5:Y:S01]  /*d4b0*/  LDL.LU R151, [R1+0x294] ;  /* 0x0002940001977983 */ /* 0x000f620000300800 */
[----:B---3--:R-:W-:Y:S01]  /*d4c0*/  FADD R0, R25, R0 ;  /* 0x0000000019007221 */ /* 0x008fe20000000000 */
[----:B--2---:R-:W-:-:S04]  /*d4d0*/  FADD R2, R26, R2 ;  /* 0x000000021a027221 */ /* 0x004fc80000000000 */
[----:B------:R0:W-:Y:S01]  /*d4e0*/  STL [R1+0x25c], R0 ;  /* 0x00025c0001007387 */ /* 0x0001e20000100800 */
[----:B----4-:R-:W-:-:S03]  /*d4f0*/  FADD R3, R27, R3 ;  /* 0x000000031b037221 */ /* 0x010fc60000000000 */
[----:B------:R-:W2:Y:S04]  /*d500*/  LDL.LU R27, [R1+0x2c8] ;  /* 0x0002c800011b7983 */ /* 0x000ea80000300800 */
[----:B------:R1:W-:Y:S04]  /*d510*/  STL [R1+0x260], R2 ;  /* 0x0002600201007387 */ /* 0x0003e80000100800 */
[----:B------:R-:W3:Y:S04]  /*d520*/  LDL.LU R26, [R1+0x2cc] ;  /* 0x0002cc00011a7983 */ /* 0x000ee80000300800 */
[----:B------:R-:W4:Y:S04]  /*d530*/  LDL.LU R25, [R1+0x2d0] ;  /* 0x0002d00001197983 */ /* 0x000f280000300800 */
[----:B------:R1:W-:Y:S04]  /*d540*/  STL [R1+0x264], R3 ;  /* 0x0002640301007387 */ /* 0x0003e80000100800 */
[----:B------:R-:W4:Y:S04]  /*d550*/  LDL.LU R24, [R1+0x2d4] ;  /* 0x0002d40001187983 */ /* 0x000f280000300800 */
[----:B0-----:R-:W4:Y:S04]  /*d560*/  LDL.LU R0, [R1+0x2d8] ;  /* 0x0002d80001007983 */ /* 0x001f280000300800 */
[----:B-1----:R-:W4:Y:S04]  /*d570*/  LDL.LU R2, [R1+0x2dc] ;  /* 0x0002dc0001027983 */ /* 0x002f280000300800 */
[----:B------:R-:W4:Y:S01]  /*d580*/  LDL.LU R3, [R1+0x2e0] ;  /* 0x0002e00001037983 */ /* 0x000f220000300800 */
[----:B------:R-:W-:-:S05]  /*d590*/  FADD R140, R28, R140 ;  /* 0x0000008c1c8c7221 */ /* 0x000fca0000000000 */
[----:B------:R0:W-:Y:S04]  /*d5a0*/  STL [R1+0x268], R140 ;  /* 0x0002688c01007387 */ /* 0x0001e80000100800 */
[----:B0-----:R-:W4:Y:S01]  /*d5b0*/  LDL.LU R140, [R1+0x4a4] ;  /* 0x0004a400018c7983 */ /* 0x001f220000300800 */
[----:B------:R-:W-:-:S03]  /*d5c0*/  FADD R141, R29, R141 ;  /* 0x0000008d1d8d7221 */ /* 0x000fc60000000000 */
[----:B------:R-:W4:Y:S04]  /*d5d0*/  LDL.LU R28, [R1+0x2c4] ;  /* 0x0002c400011c7983 */ /* 0x000f280000300800 */
        /* <DEDUP_REMOVED lines=20> */
[----:B------:R0:W-:Y:S01]  /*d720*/  STL [R1+0x280], R146 ;  /* 0x0002809201007387 */ /* 0x0001e20000100800 */
[----:B-----5:R-:W-:-:S03]  /*d730*/  FADD R147, R35, R147 ;  /* 0x0000009323937221 */ /* 0x020fc60000000000 */
[----:B0-----:R-:W5:Y:S04]  /*d740*/  LDL.LU R146, [R1+0x48c] ;  /* 0x00048c0001927983 */ /* 0x001f680000300800 */
[----:B------:R-:W5:Y:S04]  /*d750*/  LDL.LU R34, [R1+0x2ac] ;  /* 0x0002ac0001227983 */ /* 0x000f680000300800 */
[----:B------:R0:W-:Y:S01]  /*d760*/  STL [R1+0x284], R147 ;  /* 0x0002849301007387 */ /* 0x0001e20000100800 */
[----:B------:R-:W-:-:S03]  /*d770*/  FADD R148, R36, R148 ;  /* 0x0000009424947221 */ /* 0x000fc60000000000 */
[----:B0-----:R-:W5:Y:S04]  /*d780*/  LDL.LU R147, [R1+0x488] ;  /* 0x0004880001937983 */ /* 0x001f680000300800 */
[----:B------:R-:W5:Y:S01]  /*d790*/  LDL.LU R35, [R1+0x2a8] ;  /* 0x0002a80001237983 */ /* 0x000f620000300800 */
[----:B------:R-:W-:-:S03]  /*d7a0*/  FADD R149, R37, R149 ;  /* 0x0000009525957221 */ /* 0x000fc60000000000 */
[----:B------:R0:W-:Y:S01]  /*d7b0*/  STL [R1+0x288], R148 ;  /* 0x0002889401007387 */ /* 0x0001e20000100800 */
[----:B------:R-:W-:Y:S01]  /*d7c0*/  FADD R150, R38, R150 ;  /* 0x0000009626967221 */ /* 0x000fe20000000000 */
[----:B------:R-:W-:Y:S02]  /*d7d0*/  FADD R151, R39, R151 ;  /* 0x0000009727977221 */ /* 0x000fe40000000000 */
[----:B0-----:R-:W5:Y:S04]  /*d7e0*/  LDL.LU R148, [R1+0x484] ;  /* 0x0004840001947983 */ /* 0x001f680000300800 */
[----:B------:R-:W5:Y:S04]  /*d7f0*/  LDL.LU R36, [R1+0x2a4] ;  /* 0x0002a40001247983 */ /* 0x000f680000300800 */
[----:B------:R0:W-:Y:S04]  /*d800*/  STL [R1+0x28c], R149 ;  /* 0x00028c9501007387 */ /* 0x0001e80000100800 */
[----:B0-----:R-:W5:Y:S04]  /*d810*/  LDL.LU R149, [R1+0x480] ;  /* 0x0004800001957983 */ /* 0x001f680000300800 */
[----:B------:R-:W5:Y:S04]  /*d820*/  LDL.LU R37, [R1+0x2a0] ;  /* 0x0002a00001257983 */ /* 0x000f680000300800 */
[----:B------:R0:W-:Y:S04]  /*d830*/  STL [R1+0x290], R150 ;  /* 0x0002909601007387 */ /* 0x0001e80000100800 */
[----:B0-----:R-:W5:Y:S04]  /*d840*/  LDL.LU R150, [R1+0x47c] ;  /* 0x00047c0001967983 */ /* 0x001f680000300800 */
[----:B------:R-:W5:Y:S04]  /*d850*/  LDL.LU R38, [R1+0x29c] ;  /* 0x00029c0001267983 */ /* 0x000f680000300800 */
[----:B------:R0:W-:Y:S04]  /*d860*/  STL [R1+0x294], R151 ;  /* 0x0002949701007387 */ /* 0x0001e80000100800 */
[----:B0-----:R-:W5:Y:S04]  /*d870*/  LDL.LU R151, [R1+0x478] ;  /* 0x0004780001977983 */ /* 0x001f680000300800 */
[----:B------:R-:W5:Y:S01]  /*d880*/  LDL.LU R39, [R1+0x298] ;  /* 0x0002980001277983 */ /* 0x000f620000300800 */
[----:B--2---:R-:W-:Y:S01]  /*d890*/  FADD R27, R52, R27 ;  /* 0x0000001b341b7221 */ /* 0x004fe20000000000 */
[----:B---3--:R-:W-:Y:S01]  /*d8a0*/  FADD R26, R53, R26 ;  /* 0x0000001a351a7221 */ /* 0x008fe20000000000 */
[----:B----4-:R-:W-:Y:S01]  /*d8b0*/  FADD R25, R54, R25 ;  /* 0x0000001936197221 */ /* 0x010fe20000000000 */
[----:B------:R-:W-:Y:S01]  /*d8c0*/  FADD R24, R55, R24 ;  /* 0x0000001837187221 */ /* 0x000fe20000000000 */
        /* <DEDUP_REMOVED lines=9> */
[----:B-----5:R-:W-:Y:S01]  /*d960*/  FADD R34, R45, R34 ;  /* 0x000000222d227221 */ /* 0x020fe20000000000 */
[----:B------:R-:W-:Y:S01]  /*d970*/  FADD R35, R44, R35 ;  /* 0x000000232c237221 */ /* 0x000fe20000000000 */
[----:B------:R-:W-:Y:S01]  /*d980*/  FADD R36, R43, R36 ;  /* 0x000000242b247221 */ /* 0x000fe20000000000 */
[----:B------:R-:W-:Y:S01]  /*d990*/  FADD R37, R42, R37 ;  /* 0x000000252a257221 */ /* 0x000fe20000000000 */
[----:B------:R-:W-:Y:S01]  /*d9a0*/  FADD R38, R41, R38 ;  /* 0x0000002629267221 */ /* 0x000fe20000000000 */
[----:B------:R-:W-:-:S05]  /*d9b0*/  FADD R39, R40, R39 ;  /* 0x0000002728277221 */ /* 0x000fca0000000000 */
[----:B------:R0:W-:Y:S04]  /*d9c0*/  STL [R1+0x298], R39 ;  /* 0x0002982701007387 */ /* 0x0001e80000100800 */
        /* <DEDUP_REMOVED lines=15> */
[----:B------:R-:W5:Y:S04]  /*dac0*/  LDL.LU R51, [R1+0x2e4] ;  /* 0x0002e40001337983 */ /* 0x000f680000300800 */
[----:B------:R5:W-:Y:S04]  /*dad0*/  STL [R1+0x2d8], R0 ;  /* 0x0002d80001007387 */ /* 0x000be80000100800 */
[----:B------:R-:W5:Y:S04]  /*dae0*/  LDL.LU R50, [R1+0x2e8] ;  /* 0x0002e80001327983 */ /* 0x000f680000300800 */
[----:B------:R5:W-:Y:S04]  /*daf0*/  STL [R1+0x2dc], R2 ;  /* 0x0002dc0201007387 */ /* 0x000be80000100800 */
[----:B------:R-:W5:Y:S04]  /*db00*/  LDL.LU R49, [R1+0x2ec] ;  /* 0x0002ec0001317983 */ /* 0x000f680000300800 */
[----:B------:R5:W-:Y:S04]  /*db10*/  STL [R1+0x2e0], R3 ;  /* 0x0002e00301007387 */ /* 0x000be80000100800 */
[----:B------:R-:W5:Y:S04]  /*db20*/  LDL.LU R48, [R1+0x2f0] ;  /* 0x0002f00001307983 */ /* 0x000f680000300800 */
        /* <DEDUP_REMOVED lines=8> */
[----:B0-----:R-:W5:Y:S04]  /*dbb0*/  LDL.LU R39, [R1+0x314] ;  /* 0x0003140001277983 */ /* 0x001f680000300800 */
[----:B-1----:R-:W5:Y:S04]  /*dbc0*/  LDL.LU R38, [R1+0x318] ;  /* 0x0003180001267983 */ /* 0x002f680000300800 */
[----:B--2---:R-:W2:Y:S04]  /*dbd0*/  LDL.LU R37, [R1+0x31c] ;  /* 0x00031c0001257983 */ /* 0x004ea80000300800 */
[----:B---3--:R-:W3:Y:S04]  /*dbe0*/  LDL.LU R36, [R1+0x320] ;  /* 0x0003200001247983 */ /* 0x008ee80000300800 */
[----:B----4-:R-:W4:Y:S04]  /*dbf0*/  LDL.LU R35, [R1+0x324] ;  /* 0x0003240001237983 */ /* 0x010f280000300800 */
[----:B-----5:R-:W5:Y:S04]  /*dc00*/  LDL.LU R34, [R1+0x328] ;  /* 0x0003280001227983 */ /* 0x020f680000300800 */
        /* <DEDUP_REMOVED lines=12> */
[----:B------:R-:W5:Y:S01]  /*dcd0*/  LDL.LU R3, [R1+0x35c] ;  /* 0x00035c0001037983 */ /* 0x000f620000300800 */
[----:B------:R-:W-:Y:S01]  /*dce0*/  FADD R51, R59, R51 ;  /* 0x000000333b337221 */ /* 0x000fe20000000000 */
[----:B------:R-:W-:-:S04]  /*dcf0*/  FADD R50, R60, R50 ;  /* 0x000000323c327221 */ /* 0x000fc80000000000 */
        /* <DEDUP_REMOVED lines=25> */
[----:B--2---:R-:W-:-:S03]  /*de90*/  FADD R37, R73, R37 ;  /* 0x0000002549257221 */ /* 0x004fc60000000000 */
[----:B------:R2:W-:Y:S01]  /*dea0*/  STL [R1+0x318], R38 ;  /* 0x0003182601007387 */ /* 0x0005e20000100800 */
[----:B---3--:R-:W-:-:S03]  /*deb0*/  FADD R36, R74, R36 ;  /* 0x000000244a247221 */ /* 0x008fc60000000000 */
[----:B------:R3:W-:Y:S01]  /*dec0*/  STL [R1+0x31c], R37 ;  /* 0x00031c2501007387 */ /* 0x0007e20000100800 */
[----:B----4-:R-:W-:-:S03]  /*ded0*/  FADD R35, R75, R35 ;  /* 0x000000234b237221 */ /* 0x010fc60000000000 */
[----:B------:R4:W-:Y:S01]  /*dee0*/  STL [R1+0x320], R36 ;  /* 0x0003202401007387 */ /* 0x0009e20000100800 */
[----:B-----5:R-:W-:-:S03]  /*def0*/  FADD R34, R76, R34 ;  /* 0x000000224c227221 */ /* 0x020fc60000000000 */
        /* <DEDUP_REMOVED lines=24> */
[----:B0-----:R-:W5:Y:S01]  /*e080*/  LDL.LU R51, [R1+0x360] ;  /* 0x0003600001337983 */ /* 0x001f620000300800 */
[----:B------:R-:W-:-:S03]  /*e090*/  FADD R3, R89, R3 ;  /* 0x0000000359037221 */ /* 0x000fc60000000000 */
[----:B------:R0:W-:Y:S04]  /*e0a0*/  STL [R1+0x354], R0 ;  /* 0x0003540001007387 */ /* 0x0001e80000100800 */
[----:B-1----:R-:W5:Y:S04]  /*e0b0*/  LDL.LU R50, [R1+0x364] ;  /* 0x0003640001327983 */ /* 0x002f680000300800 */
        /* <DEDUP_REMOVED lines=181> */
[----:B------:R-:W-:Y:S01]  /*ec10*/  FADD R2, R150, R2 ;  /* 0x0000000296027221 */ /* 0x000fe20000000000 */
[----:B------:R-:W-:-:S05]  /*ec20*/  FADD R3, R3, R151 ;  /* 0x0000009703037221 */ /* 0x000fca0000000000 */
[----:B------:R0:W-:Y:S04]  /*ec30*/  STL [R1+0x454], R3 ;  /* 0x0004540301007387 */ /* 0x0001e80000100800 */
[----:B------:R0:W-:Y:S04]  /*ec40*/  STL [R1+0x44c], R0 ;  /* 0x00044c0001007387 */ /* 0x0001e80000100800 */
[----:B------:R0:W-:Y:S02]  /*ec50*/  STL [R1+0x450], R2 ;  /* 0x0004500201007387 */ /* 0x0001e40000100800 */
.L_x_32:
[----:B0-----:R-:W0:Y:S02]  /*ec60*/  LDC R0, c[0x0][0x28c] ;  /* 0x0000a300ff007b82 */ /* 0x001e240000000800 */
[----:B0-----:R-:W-:-:S13]  /*ec70*/  ISETP.GE.AND P0, PT, R0, 0x1, PT ;  /* 0x000000010000780c */ /* 0x001fda0003f06270 */
[----:B------:R-:W-:Y:S05]  /*ec80*/  @!P0 BRA `(.L_x_33) ;  /* 0x0000000000648947 */ /* 0x000fea0003800000 */
[----:B------:R-:W-:-:S06]  /*ec90*/  UISETP.NE.AND UP0, UPT, UR24, 0x3, UPT ;  /* 0x000000031800788c */ /* 0x000fcc000bf05270 */
[----:B------:R-:W-:-:S13]  /*eca0*/  PLOP3.LUT P0, PT, PT, PT, UP0, 0x80, 0x0 ;  /* 0x000000000000781c */ /* 0x000fda0003f0f008 */
[----:B------:R-:W-:Y:S05]  /*ecb0*/  @!P0 BRA `(.L_x_34) ;  /* 0x0000000000048947 */ /* 0x000fea0003800000 */
[----:B------:R-:W-:Y:S01]  /*ecc0*/  BPT.TRAP 0x1 ;  /* 0x000000040000795c */ /* 0x000fe20000300000 */
.L_x_34:
[----:B------:R-:W4:Y:S01]  /*ecd0*/  LDL R0, [R1+0x458] ;  /* 0x0004580001007983 */ /* 0x000f220000100800 */
[----:B------:R-:W-:Y:S01]  /*ece0*/  BSSY B0, `(.L_x_35) ;  /* 0x000000f000007945 */ /* 0x000fe20003800000 */
[----:B----4-:R-:W-:-:S13]  /*ecf0*/  ISETP.NE.AND P0, PT, R0, RZ, PT ;  /* 0x000000ff0000720c */ /* 0x010fda0003f05270 */
[----:B------:R-:W-:Y:S05]  /*ed00*/  @!P0 BRA `(.L_x_36) ;  /* 0x0000000000308947 */ /* 0x000fea0003800000 */
[----:B------:R-:W4:Y:S01]  /*ed10*/  LDL R2, [R1+0x45c] ;  /* 0x00045c0001027983 */ /* 0x000f220000100800 */
[----:B------:R-:W-:-:S04]  /*ed20*/  UISETP.LT.AND UP0, UPT, UR9, 0x1, UPT ;  /* 0x000000010900788c */ /* 0x000fc8000bf01270 */
[----:B------:R-:W-:-:S04]  /*ed30*/  USEL UR8, UR9, 0x1, UP0 ;  /* 0x0000000109087887 */ /* 0x000fc80008000000 */
[----:B------:R-:W-:-:S04]  /*ed40*/  UIADD3 UR8, UR5, UR9, -UR8 ;  /* 0x0000000905087290 */ /* 0x000fc8000fffe808 */
[----:B------:R-:W-:-:S04]  /*ed50*/  UIMAD.WIDE.U32 UR6, UR8, -0x33333333, URZ ;  /* 0xcccccccd080678a5 */ /* 0x000fc8000f8e003f */
[----:B------:R-:W-:-:S04]  /*ed60*/  USHF.R.U32.HI UR6, URZ, 0x2, UR7 ;  /* 0x000000023f067899 */ /* 0x000fc80008011607 */
[----:B------:R-:W-:-:S04]  /*ed70*/  UIMAD UR8, UR6, -0x5, UR8 ;  /* 0xfffffffb060878a4 */ /* 0x000fc8000f8e0208 */
[----:B------:R-:W-:-:S04]  /*ed80*/  ULEA UR8, UR8, UR11, 0x3 ;  /* 0x0000000b08087291 */ /* 0x000fc8000f8e183f */
[----:B------:R-:W-:-:S06]  /*ed90*/  UIADD3 UR8, UR8, 0x28, URZ ;  /* 0x0000002808087890 */ /* 0x000fcc000fffe03f */
[----:B------:R-:W-:-:S05]  /*eda0*/  IMAD.U32 R0, RZ, RZ, UR8 ;  /* 0x00000008ff007e24 */ /* 0x000fca000f8e00ff */
[----:B----4-:R-:W-:-:S04]  /*edb0*/  PRMT R0, R2, 0x654, R0 ;  /* 0x0000065402007816 */ /* 0x010fc80000000000 */
[----:B------:R0:W-:Y:S03]  /*edc0*/  SYNCS.ARRIVE.TRANS64.RED.A1T0 RZ, [R0+URZ], RZ ;  /* 0x000000ff00ff79a7 */ /* 0x0001e6000810043f */
.L_x_36:
[----:B------:R-:W-:Y:S05]  /*edd0*/  BSYNC B0 ;  /* 0x0000000000007941 */ /* 0x000fea0003800000 */
.L_x_35:
[----:B------:R-:W-:-:S06]  /*ede0*/  UISETP.GT.U32.AND UP0, UPT, UR13, 0x1, UPT ;  /* 0x000000010d00788c */ /* 0x000fcc000bf04070 */
[----:B------:R-:W-:-:S13]  /*edf0*/  PLOP3.LUT P0, PT, PT, PT, UP0, 0x80, 0x0 ;  /* 0x000000000000781c */ /* 0x000fda0003f0f008 */
[----:B------:R-:W-:Y:S05]  /*ee00*/  @P0 BRA `(.L_x_33) ;  /* 0x0000000000040947 */ /* 0x000fea0003800000 */
[----:B------:R-:W-:Y:S01]  /*ee10*/  BPT.TRAP 0x1 ;  /* 0x000000040000795c */ /* 0x000fe20000300000 */
.L_x_33:
[----:B------:R-:W4:Y:S01]  /*ee20*/  LDL.LU R26, [R1+0x46c] ;  /* 0x00046c00011a7983 */ /* 0x000f220000300800 */
[----:B------:R-:W5:Y:S01]  /*ee30*/  LDC R3, c[0x0][0x288] ;  /* 0x0000a200ff037b82 */ /* 0x000f620000000800 */
[----:B------:R-:W0:Y:S01]  /*ee40*/  S2R R25, SR_TID.X ;  /* 0x0000000000197919 */ /* 0x000e220000002100 */
[----:B------:R-:W-:Y:S01]  /*ee50*/  UIADD3 UR8, UR9, UR5, URZ ;  /* 0x0000000509087290 */ /* 0x000fe2000fffe03f */
[----:B------:R-:W-:Y:S01]  /*ee60*/  ULDC UR6, c[0x0][0x284] ;  /* 0x0000a10000067ab9 */ /* 0x000fe20000000800 */
[----:B------:R-:W2:Y:S01]  /*ee70*/  LDL.LU R24, [R1+0x468] ;  /* 0x0004680001187983 */ /* 0x000ea20000300800 */
[----:B------:R-:W-:Y:S01]  /*ee80*/  USHF.R.S32.HI UR11, URZ, 0x1f, UR10 ;  /* 0x0000001f3f0b7899 */ /* 0x000fe2000801140a */
[----:B------:R-:W-:Y:S01]  /*ee90*/  IMAD.MOV.U32 R39, RZ, RZ, -0x1 ;  /* 0xffffffffff277424 */ /* 0x000fe200078e00ff */
[----:B------:R-:W-:Y:S01]  /*eea0*/  UISETP.GT.U32.AND UP0, UPT, UR8, 0x4, UPT ;  /* 0x000000040800788c */ /* 0x000fe2000bf04070 */
[----:B------:R-:W-:Y:S01]  /*eeb0*/  ULDC.64 UR14, c[0x0][0x5d0] ;  /* 0x00017400000e7ab9 */ /* 0x000fe20000000a00 */
[----:B------:R-:W-:-:S02]  /*eec0*/  UISETP.GE.U32.AND UP1, UPT, UR9, 0x5, UPT ;  /* 0x000000050900788c */ /* 0x000fc4000bf26070 */
[----:B------:R-:W-:Y:S02]  /*eed0*/  UIMAD UR5, UR11, UR14, URZ ;  /* 0x0000000e0b0572a4 */ /* 0x000fe4000f8e023f */
[----:B------:R-:W-:Y:S01]  /*eee0*/  UISETP.LT.U32.AND UP0, UPT, UR9, 0x5, UP0 ;  /* 0x000000050900788c */ /* 0x000fe20008701070 */
[C---:B0-----:R-:W-:Y:S01]  /*eef0*/  LOP3.LUT R2, R25.reuse, 0x3, RZ, 0xc0, !PT ;  /* 0x0000000319027812 */ /* 0x041fe200078ec0ff */
[----:B------:R-:W-:Y:S01]  /*ef00*/  IMAD.SHL.U32 R30, R25, 0x2, RZ ;  /* 0x00000002191e7824 */ /* 0x000fe200078e00ff */
[----:B------:R-:W-:-:S03]  /*ef10*/  SHF.R.U32.HI R32, RZ, 0x7, R25 ;  /* 0x00000007ff207819 */ /* 0x000fc60000011619 */
[----:B-----5:R-:W-:Y:S01]  /*ef20*/  IMAD R2, R2, -0x2, R3 ;  /* 0xfffffffe02027824 */ /* 0x020fe200078e0203 */
[----:B------:R-:W-:Y:S02]  /*ef30*/  LOP3.LUT R32, R32, 0x1, RZ, 0xc0, !PT ;  /* 0x0000000120207812 */ /* 0x000fe400078ec0ff */
[----:B------:R-:W-:-:S03]  /*ef40*/  LOP3.LUT R30, R30, 0x6, RZ, 0xc0, !PT ;  /* 0x000000061e1e7812 */ /* 0x000fc600078ec0ff */
[----:B------:R-:W-:Y:S02]  /*ef50*/  IMAD.SHL.U32 R33, R32, 0x40, RZ ;  /* 0x0000004020217824 */ /* 0x000fe400078e00ff */
[----:B----4-:R-:W-:-:S04]  /*ef60*/  IMAD.WIDE R34, R26, 0x100, RZ ;  /* 0x000001001a227825 */ /* 0x010fc800078e02ff */
[----:B--2---:R-:W-:Y:S01]  /*ef70*/  IMAD.SHL.U32 R0, R24, 0x100, RZ ;  /* 0x0000010018007824 */ /* 0x004fe200078e00ff */
[----:B------:R-:W-:Y:S01]  /*ef80*/  PRMT R30, R30, 0x6540, R24 ;  /* 0x000065401e1e7816 */ /* 0x000fe20000000018 */
[----:B------:R-:W-:-:S03]  /*ef90*/  IMAD.U32 R24, RZ, RZ, UR14 ;  /* 0x0000000eff187e24 */ /* 0x000fc6000f8e00ff */
[----:B------:R-:W-:Y:S01]  /*efa0*/  ISETP.GE.AND P0, PT, R0, R3, PT ;  /* 0x000000030000720c */ /* 0x000fe20003f06270 */
[----:B------:R-:W-:Y:S01]  /*efb0*/  IMAD.IADD R0, R2, 0x1, -R0 ;  /* 0x0000000102007824 */ /* 0x000fe200078e0a00 */
[----:B------:R-:W-:Y:S02]  /*efc0*/  SHF.R.U32.HI R2, RZ, 0x2, R25 ;  /* 0x00000002ff027819 */ /* 0x000fe40000011619 */
[----:B------:R-:W-:Y:S02]  /*efd0*/  LOP3.LUT R3, R25, 0x60, RZ, 0xc0, !PT ;  /* 0x0000006019037812 */ /* 0x000fe400078ec0ff */
[----:B------:R-:W-:Y:S02]  /*efe0*/  LOP3.LUT R2, R2, 0x7, RZ, 0xc0, !PT ;  /* 0x0000000702027812 */ /* 0x000fe400078ec0ff */
[----:B------:R-:W-:Y:S02]  /*eff0*/  SHF.R.U32.HI R3, RZ, 0x1, R3 ;  /* 0x00000001ff037819 */ /* 0x000fe40000011603 */
[----:B------:R-:W-:-:S02]  /*f000*/  LOP3.LUT R33, R33, 0x40, R2, 0xe2, !PT ;  /* 0x0000004021217812 */ /* 0x000fc400078ee202 */
[----:B------:R-:W-:Y:S02]  /*f010*/  IADD3 R2, RZ, -R3, -R2 ;  /* 0x80000003ff027210 */ /* 0x000fe40007ffe802 */
[----:B------:R-:W-:Y:S02]  /*f020*/  SHF.R.S32.HI R31, RZ, 0x1f, R30 ;  /* 0x0000001fff1f7819 */ /* 0x000fe4000001141e */
[----:B------:R-:W-:Y:S01]  /*f030*/  LOP3.LUT R33, R34, R33, R3, 0xfe, !PT ;  /* 0x0000002122217212 */ /* 0x000fe200078efe03 */
[----:B------:R-:W-:Y:S02]  /*f040*/  IMAD R32, R32, -0x40, R2 ;  /* 0xffffffc020207824 */ /* 0x000fe400078e0202 */
[----:B------:R-:W-:Y:S02]  /*f050*/  IMAD.SHL.U32 R2, R26, 0x100, RZ ;  /* 0x000001001a027824 */ /* 0x000fe400078e00ff */
[----:B------:R-:W-:-:S03]  /*f060*/  IMAD.WIDE.U32 R24, R24, UR10, R30 ;  /* 0x0000000a18187c25 */ /* 0x000fc6000f8e001e */
[C---:B------:R-:W-:Y:S02]  /*f070*/  IADD3 R32, -R2.reuse, UR6, R32 ;  /* 0x0000000602207c10 */ /* 0x040fe4000fffe120 */
[----:B------:R-:W-:Y:S01]  /*f080*/  ISETP.GE.OR P0, PT, R2, UR6, P0 ;  /* 0x0000000602007c0c */ /* 0x000fe20008706670 */
[----:B------:R-:W-:-:S04]  /*f090*/  UIMAD.WIDE.U32 UR6, UR8, -0x33333333, URZ ;  /* 0xcccccccd080678a5 */ /* 0x000fc8000f8e003f */
[----:B------:R-:W-:Y:S02]  /*f0a0*/  USHF.R.U32.HI UR6, URZ, 0x2, UR7 ;  /* 0x000000023f067899 */ /* 0x000fe40008011607 */
[----:B------:R-:W-:Y:S02]  /*f0b0*/  UIMAD UR7, UR10, UR15, UR5 ;  /* 0x0000000f0a0772a4 */ /* 0x000fe4000f8e0205 */
[----:B------:R-:W-:-:S04]  /*f0c0*/  USEL UR5, URZ, 0x1, !UP0 ;  /* 0x000000013f057887 */ /* 0x000fc8000c000000 */
[----:B------:R-:W-:Y:S01]  /*f0d0*/  ULOP3.LUT UR4, UR4, UR5, URZ, 0x3c, !UPT ;  /* 0x0000000504047292 */ /* 0x000fe2000f8e3c3f */
[----:B------:R-:W-:Y:S01]  /*f0e0*/  VIADD R25, R25, UR7 ;  /* 0x0000000719197c36 */ /* 0x000fe20008000000 */
[----:B------:R-:W-:Y:S02]  /*f0f0*/  UIMAD UR5, UR6, -0x5, UR8 ;  /* 0xfffffffb060578a4 */ /* 0x000fe4000f8e0208 */
[----:B------:R-:W-:Y:S01]  /*f100*/  @UP1 ULOP3.LUT UR4, UR4, 0x1, UR6, 0x78, !UPT ;  /* 0x0000000104041892 */ /* 0x000fe2000f8e7806 */
[----:B------:R-:W-:Y:S11]  /*f110*/  @P0 BRA `(.L_x_37) ;  /* 0x0000012400bc0947 */ /* 0x000ff60003800000 */
[----:B------:R-:W0:Y:S01]  /*f120*/  LDC.64 R26, c[0x0][0x5c8] ;  /* 0x00017200ff1a7b82 */ /* 0x000e220000000a00 */
[----:B------:R-:W-:Y:S01]  /*f130*/  ULDC.64 UR6, c[0x0][0x5c0] ;  /* 0x0001700000067ab9 */ /* 0x000fe20000000a00 */
[----:B------:R-:W-:Y:S01]  /*f140*/  BSSY B0, `(.L_x_37) ;  /* 0x000126c000007945 */ /* 0x000fe20003800000 */
[-C--:B0-----:R-:W-:Y:S01]  /*f150*/  IMAD R2, R35, R26.reuse, RZ ;  /* 0x0000001a23027224 */ /* 0x081fe200078e02ff */
[----:B------:R-:W-:Y:S01]  /*f160*/  SHF.L.U64.HI R36, R26, 0x3, R27 ;  /* 0x000000031a247819 */ /* 0x000fe2000001021b */
[----:B------:R-:W-:-:S04]  /*f170*/  IMAD.WIDE.U32 R24, R33, R26, R24 ;  /* 0x0000001a21187225 */ /* 0x000fc800078e0018 */
[----:B------:R-:W-:Y:S01]  /*f180*/  IMAD R2, R33, R27, R2 ;  /* 0x0000001b21027224 */ /* 0x000fe200078e0202 */
[C---:B------:R-:W-:Y:S01]  /*f190*/  LEA R28, P2, R26.reuse, R24, 0x7 ;  /* 0x000000181a1c7211 */ /* 0x040fe200078438ff */
[----:B------:R-:W-:Y:S02]  /*f1a0*/  IMAD.SHL.U32 R3, R26, 0x8, RZ ;  /* 0x000000081a037824 */ /* 0x000fe400078e00ff */
[----:B------:R-:W-:Y:S01]  /*f1b0*/  IMAD.IADD R25, R25, 0x1, R2 ;  /* 0x0000000119197824 */ /* 0x000fe200078e0202 */
[C---:B------:R-:W-:Y:S02]  /*f1c0*/  IADD3 R2, P5, R24.reuse, UR6, RZ ;  /* 0x0000000618027c10 */ /* 0x040fe4000ffbe0ff */
[----:B------:R-:W-:Y:S02]  /*f1d0*/  IADD3 R24, P0, P1, R24, UR6, R3 ;  /* 0x0000000618187c10 */ /* 0x000fe4000f91e003 */
[----:B------:R-:W-:Y:S02]  /*f1e0*/  LEA.HI.X R29, R26, R25, R27, 0x7, P2 ;  /* 0x000000191a1d7211 */ /* 0x000fe400010f3c1b */
[----:B------:R-:W-:-:S02]  /*f1f0*/  IADD3 R26, P2, P3, R28, UR6, R3 ;  /* 0x000000061c1a7c10 */ /* 0x000fc4000fb5e003 */
[----:B------:R-:W-:Y:S02]  /*f200*/  IADD3.X R3, R25, UR7, RZ, P5, !PT ;  /* 0x0000000719037c10 */ /* 0x000fe4000affe4ff */
[----:B------:R-:W-:Y:S02]  /*f210*/  FSETP.NEU.AND P5, PT, RZ, UR23, PT ;  /* 0x00000017ff007c0b */ /* 0x000fe4000bfad000 */
[----:B------:R-:W-:Y:S02]  /*f220*/  IADD3 R28, P6, R28, UR6, RZ ;  /* 0x000000061c1c7c10 */ /* 0x000fe4000ffde0ff */
[--C-:B------:R-:W-:Y:S02]  /*f230*/  IADD3.X R27, R29, UR7, R36.reuse, P2, P3 ;  /* 0x000000071d1b7c10 */ /* 0x100fe400097e6424 */
[----:B------:R-:W-:Y:S02]  /*f240*/  IADD3.X R25, R25, UR7, R36, P0, P1 ;  /* 0x0000000719197c10 */ /* 0x000fe400087e2424 */
[----:B------:R-:W-:-:S05]  /*f250*/  IADD3.X R29, R29, UR7, RZ, P6, !PT ;  /* 0x000000071d1d7c10 */ /* 0x000fca000b7fe4ff */
[----:B------:R-:W-:Y:S05]  /*f260*/  @!P5 BRA `(.L_x_38) ;  /* 0x000000d800fcd947 */ /* 0x000fea0003800000 */
[----:B------:R-:W-:Y:S01]  /*f270*/  ULDC.64 UR6, c[0x0][0x5b8] ;  /* 0x00016e0000067ab9 */ /* 0x000fe20000000a00 */
[----:B------:R-:W-:Y:S01]  /*f280*/  BSSY B1, `(.L_x_39) ;  /* 0x0000013000017945 */ /* 0x000fe20003800000 */
[----:B------:R-:W-:Y:S01]  /*f290*/  IMAD.U32 R36, RZ, RZ, UR6 ;  /* 0x00000006ff247e24 */ /* 0x000fe2000f8e00ff */
[----:B------:R-:W-:-:S03]  /*f2a0*/  UIMAD UR6, UR11, UR6, URZ ;  /* 0x000000060b0672a4 */ /* 0x000fc6000f8e023f */
[----:B------:R-:W-:Y:S01]  /*f2b0*/  IMAD.WIDE.U32 R30, R36, UR10, R30 ;  /* 0x0000000a241e7c25 */ /* 0x000fe2000f8e001e */
[----:B------:R-:W-:-:S03]  /*f2c0*/  UIMAD UR6, UR10, UR7, UR6 ;  /* 0x000000070a0672a4 */ /* 0x000fc6000f8e0206 */
[----:B------:R-:W-:Y:S01]  /*f2d0*/  IMAD.MOV.U32 R36, RZ, RZ, R30 ;  /* 0x000000ffff247224 */ /* 0x000fe200078e001e */
[----:B------:R-:W-:Y:S02]  /*f2e0*/  ULDC.64 UR10, c[0x0][0x5a8] ;  /* 0x00016a00000a7ab9 */ /* 0x000fe40000000a00 */
[----:B------:R-:W-:Y:S01]  /*f2f0*/  VIADD R37, R31, UR6 ;  /* 0x000000061f257c36 */ /* 0x000fe20008000000 */
[----:B------:R-:W-:Y:S02]  /*f300*/  ULDC.64 UR6, c[0x0][0x5b0] ;  /* 0x00016c0000067ab9 */ /* 0x000fe40000000a00 */
[----:B------:R-:W-:Y:S02]  /*f310*/  IMAD R38, R35, UR6, RZ ;  /* 0x0000000623267c24 */ /* 0x000fe4000f8e02ff */
[----:B------:R-:W-:-:S04]  /*f320*/  IMAD.WIDE.U32 R30, R33, UR6, R36 ;  /* 0x00000006211e7c25 */ /* 0x000fc8000f8e0024 */
[----:B------:R-:W-:Y:S01]  /*f330*/  IMAD R38, R33, UR7, R38 ;  /* 0x0000000721267c24 */ /* 0x000fe2000f8e0226 */
[----:B------:R-:W-:-:S04]  /*f340*/  IADD3 R30, P0, R30, UR10, RZ ;  /* 0x0000000a1e1e7c10 */ /* 0x000fc8000ff1e0ff */
[--C-:B------:R-:W-:Y:S02]  /*f350*/  IADD3.X R31, R31, UR11, R38.reuse, P0, !PT ;  /* 0x0000000b1f1f7c10 */ /* 0x100fe400087fe426 */
[----:B------:R-:W-:Y:S02]  /*f360*/  ISETP.GE.AND P0, PT, R32, 0x1, PT ;  /* 0x000000012000780c */ /* 0x000fe40003f06270 */
[----:B------:R-:W-:Y:S02]  /*f370*/  PRMT R38, RZ, 0x7610, R38 ;  /* 0x00007610ff267816 */ /* 0x000fe40000000026 */
[----:B------:R-:W-:-:S13]  /*f380*/  ISETP.LT.OR P1, PT, R0, 0x1, !P0 ;  /* 0x000000010000780c */ /* 0x000fda0004721670 */
[----:B------:R-:W-:Y:S05]  /*f390*/  @P1 BRA `(.L_x_40) ;  /* 0x0000000000041947 */ /* 0x000fea0003800000 */
[----:B------:R0:W5:Y:S02]  /*f3a0*/  LDG.E.U8 R38, desc[UR20][R30.64] ;  /* 0x000000141e267981 */ /* 0x000164000c1e1100 */
.L_x_40:
[----:B------:R-:W-:Y:S05]  /*f3b0*/  BSYNC B1 ;  /* 0x0000000000017941 */ /* 0x000fea0003800000 */
.L_x_39:
[----:B-----5:R-:W-:Y:S01]  /*f3c0*/  LOP3.LUT R38, R38, 0xff, RZ, 0xc0, !PT ;  /* 0x000000ff26267812 */ /* 0x020fe200078ec0ff */
[----:B------:R-:W-:Y:S03]  /*f3d0*/  BSSY B1, `(.L_x_41) ;  /* 0x000000b000017945 */ /* 0x000fe60003800000 */
[----:B------:R-:W-:-:S05]  /*f3e0*/  F2FP.F16.E4M3.UNPACK_B R38, R38 ;  /* 0x00000026ff26723e */ /* 0x000fca00020006ff */
[----:B------:R-:W-:-:S05]  /*f3f0*/  HADD2.F32 R38, -RZ, R38.H0_H0 ;  /* 0x20000026ff267230 */ /* 0x000fca0000004100 */
[----:B------:R-:W-:-:S04]  /*f400*/  FMUL R38, R38, UR23 ;  /* 0x0000001726267c20 */ /* 0x000fc80008400000 */
[----:B------:R-:W-:-:S05]  /*f410*/  FFMA R4, R4, UR22, R38 ;  /* 0x0000001604047c23 */ /* 0x000fca0008000026 */
[----:B------:R-:W-:-:S05]  /*f420*/  F2FP.SATFINITE.E4M3.F32.PACK_AB_MERGE_C R4, RZ, R4, RZ ;  /* 0x00000004ff04723e */ /* 0x000fca00048070ff */
[----:B------:R2:W-:Y:S01]  /*f430*/  @!P1 STG.E.U8 desc[UR20][R2.64], R4 ;  /* 0x0000000402009986 */ /* 0x0005e2000c101114 */
[----:B------:R-:W-:Y:S02]  /*f440*/  ISETP.LT.OR P1, PT, R0, 0x2, !P0 ;  /* 0x000000020000780c */ /* 0x000fe40004721670 */
[----:B--2---:R-:W-:-:S11]  /*f450*/  PRMT R4, RZ, 0x7610, R4 ;  /* 0x00007610ff047816 */ /* 0x004fd60000000004 */
[----:B------:R-:W-:Y:S05]  /*f460*/  @P1 BRA `(.L_x_42) ;  /* 0x0000000000041947 */ /* 0x000fea0003800000 */
[----:B------:R2:W5:Y:S02]  /*f470*/  LDG.E.U8 R4, desc[UR20][R30.64+0x1] ;  /* 0x000001141e047981 */ /* 0x000564000c1e1100 */
.L_x_42:
[----:B------:R-:W-:Y:S05]  /*f480*/  BSYNC B1 ;  /* 0x0000000000017941 */ /* 0x000fea0003800000 */
.L_x_41:
        /* <DEDUP_REMOVED lines=8> */
[----:B------:R-:W-:-:S05]  /*f510*/  IADD3 R4, P1, R33, 0x8, RZ ;  /* 0x0000000821047810 */ /* 0x000fca0007f3e0ff */
[----:B----4-:R-:W-:-:S04]  /*f520*/  IMAD.X R5, RZ, RZ, R35, P1 ;  /* 0x000000ffff057224 */ /* 0x010fc800008e0623 */
[----:B------:R-:W-:-:S04]  /*f530*/  IMAD R5, R5, UR6, RZ ;  /* 0x0000000605057c24 */ /* 0x000fc8000f8e02ff */
[C---:B------:R-:W-:Y:S02]  /*f540*/  IMAD R38, R4.reuse, UR7, R5 ;  /* 0x0000000704267c24 */ /* 0x040fe4000f8e0205 */
[----:B------:R-:W-:-:S03]  /*f550*/  IMAD.WIDE.U32 R4, R4, UR6, R36 ;  /* 0x0000000604047c25 */ /* 0x000fc6000f8e0024 */
[----:B------:R-:W-:-:S04]  /*f560*/  IADD3 R4, P1, R4, UR10, RZ ;  /* 0x0000000a04047c10 */ /* 0x000fc8000ff3e0ff */
[--C-:B------:R-:W-:Y:S02]  /*f570*/  IADD3.X R5, R5, UR11, R38.reuse, P1, !PT ;  /* 0x0000000b05057c10 */ /* 0x100fe40008ffe426 */
[----:B------:R-:W-:Y:S02]  /*f580*/  ISETP.GE.AND P1, PT, R32, 0x9, PT ;  /* 0x000000092000780c */ /* 0x000fe40003f26270 */
[----:B------:R-:W-:Y:S02]  /*f590*/  PRMT R38, RZ, 0x7610, R38 ;  /* 0x00007610ff267816 */ /* 0x000fe40000000026 */
[----:B------:R-:W-:-:S13]  /*f5a0*/  ISETP.LT.OR P2, PT, R0, 0x1, !P1 ;  /* 0x000000010000780c */ /* 0x000fda0004f41670 */
[----:B------:R-:W-:Y:S05]  /*f5b0*/  @P2 BRA `(.L_x_44) ;  /* 0x0000000000042947 */ /* 0x000fea0003800000 */
[----:B------:R4:W5:Y:S02]  /*f5c0*/  LDG.E.U8 R38, desc[UR20][R4.64] ;  /* 0x0000001404267981 */ /* 0x000964000c1e1100 */
.L_x_44:
[----:B------:R-:W-:Y:S05]  /*f5d0*/  BSYNC B1 ;  /* 0x0000000000017941 */ /* 0x000fea0003800000 */
.L_x_43:
        /* <DEDUP_REMOVED lines=9> */
[----:B0-----:R-:W-:-:S11]  /*f670*/  PRMT R6, RZ, 0x7610, R6 ;  /* 0x00007610ff067816 */ /* 0x001fd60000000006 */
[----:B------:R-:W-:Y:S05]  /*f680*/  @P2 BRA `(.L_x_46) ;  /* 0x0000000000042947 */ /* 0x000fea0003800000 */
[----:B------:R0:W5:Y:S02]  /*f690*/  LDG.E.U8 R6, desc[UR20][R4.64+0x1] ;  /* 0x0000011404067981 */ /* 0x000164000c1e1100 */
.L_x_46:
[----:B------:R-:W-:Y:S05]  /*f6a0*/  BSYNC B1 ;  /* 0x0000000000017941 */ /* 0x000fea0003800000 */
.L_x_45:
[----:B-----5:R-:W-:Y:S01]  /*f6b0*/  LOP3.LUT R6, R6, 0xff, RZ, 0xc0, !PT ;  /* 0x000000ff06067812 */ /* 0x020fe200078ec0ff */
[----:B------:R-:W-:Y:S01]  /*f6c0*/  BSSY B1, `(.L_x_47) ;  /* 0x000000b000017945 */ /* 0x000fe20003800000 */
[----:B------:R-:W-:Y:S02]  /*f6d0*/  ISETP.LT.OR P3, PT, R0, 0x9, !P0 ;  /* 0x000000090000780c */ /* 0x000fe40004761670 */
[----:B------:R-:W-:-:S05]  /*f6e0*/  F2FP.F16.E4M3.UNPACK_B R6, R6 ;  /* 0x00000006ff06723e */ /* 0x000fca00020006ff */
[----:B------:R-:W-:-:S05]  /*f6f0*/  HADD2.F32 R6, -RZ, R6.H0_H0 ;  /* 0x20000006ff067230 */ /* 0x000fca0000004100 */
[----:B------:R-:W-:-:S04]  /*f700*/  FMUL R6, R6, UR23 ;  /* 0x0000001706067c20 */ /* 0x000fc80008400000 */
[--C-:B------:R-:W-:Y:S01]  /*f710*/  FFMA R7, R7, UR22, R6.reuse ;  /* 0x0000001607077c23 */ /* 0x100fe20008000006 */
[----:B------:R-:W-:-:S04]  /*f720*/  PRMT R6, RZ, 0x7610, R6 ;  /* 0x00007610ff067816 */ /* 0x000fc80000000006 */
[----:B------:R-:W-:-:S05]  /*f730*/  F2FP.SATFINITE.E4M3.F32.PACK_AB_MERGE_C R7, RZ, R7, RZ ;  /* 0x00000007ff07723e */ /* 0x000fca00048070ff */
[----:B------:R0:W-:Y:S01]  /*f740*/  @!P2 STG.E.U8 desc[UR20][R24.64+0x1], R7 ;  /* 0x000001071800a986 */ /* 0x0001e2000c101114 */
[----:B------:R-:W-:Y:S05]  /*f750*/  @P3 BRA `(.L_x_48) ;  /* 0x0000000000043947 */ /* 0x000fea0003800000 */
[----:B------:R0:W5:Y:S02]  /*f760*/  LDG.E.U8 R6, desc[UR20][R30.64+0x8] ;  /* 0x000008141e067981 */ /* 0x000164000c1e1100 */
.L_x_48:
[----:B------:R-:W-:Y:S05]  /*f770*/  BSYNC B1 ;  /* 0x0000000000017941 */ /* 0x000fea0003800000 */
.L_x_47:
        /* <DEDUP_REMOVED lines=12> */
.L_x_50:
[----:B------:R-:W-:Y:S05]  /*f840*/  BSYNC B1 ;  /* 0x0000000000017941 */ /* 0x000fea0003800000 */
.L_x_49:
        /* <DEDUP_REMOVED lines=12> */
.L_x_52:
[----:B------:R-:W-:Y:S05]  /*f910*/  BSYNC B1 ;  /* 0x0000000000017941 */ /* 0x000fea0003800000 */
.L_x_51:
        /* <DEDUP_REMOVED lines=12> */
.L_x_54:
[----:B------:R-:W-:Y:S05]  /*f9e0*/  BSYNC B1 ;  /* 0x0000000000017941 */ /* 0x000fea0003800000 */
.L_x_53:
        /* <DEDUP_REMOVED lines=12> */
.L_x_56:
[----:B------:R-:W-:Y:S05]  /*fab0*/  BSYNC B1 ;  /* 0x0000000000017941 */ /* 0x000fea0003800000 */
.L_x_55:
        /* <DEDUP_REMOVED lines=12> */
.L_x_58:
[----:B------:R-:W-:Y:S05]  /*fb80*/  BSYNC B1 ;  /* 0x0000000000017941 */ /* 0x000fea0003800000 */
.L_x_57:
        /* <DEDUP_REMOVED lines=12> */
.L_x_60:
[----:B------:R-:W-:Y:S05]  /*fc50*/  BSYNC B1 ;  /* 0x0000000000017941 */ /* 0x000fea0003800000 */
.L_x_59:
        /* <DEDUP_REMOVED lines=12> */
.L_x_62:
[----:B------:R-:W-:Y:S05]  /*fd20*/  BSYNC B1 ;  /* 0x0000000000017941 */ /* 0x000fea0003800000 */
.L_x_61:
        /* <DEDUP_REMOVED lines=12> */
.L_x_64:
[----:B------:R-:W-:Y:S05]  /*fdf0*/  BSYNC B1 ;  /* 0x0000000000017941 */ /* 0x000fea0003800000 */
.L_x_63:
        /* <DEDUP_REMOVED lines=12> */
.L_x_66:
[----:B------:R-:W-:Y:S05]  /*fec0*/  BSYNC B1 ;  /* 0x0000000000017941 */ /* 0x000fea0003800000 */
.L_x_65:
        /* <DEDUP_REMOVED lines=12> */
.L_x_68:
[----:B------:R-:W-:Y:S05]  /*ff90*/  BSYNC B1 ;  /* 0x0000000000017941 */ /* 0x000fea0003800000 */
.L_x_67:
        /* <DEDUP_REMOVED lines=12> */
.L_x_70:
[----:B------:R-:W-:Y:S05]  /*10060*/  BSYNC B1 ;  /* 0x0000000000017941 */ /* 0x000fea0003800000 */
.L_x_69:
        /* <DEDUP_REMOVED lines=12> */
.L_x_72:
[----:B------:R-:W-:Y:S05]  /*10130*/  BSYNC B1 ;  /* 0x0000000000017941 */ /* 0x000fea0003800000 */
.L_x_71:
        /* <DEDUP_REMOVED lines=12> */
.L_x_74:
[----:B------:R-:W-:Y:S05]  /*10200*/  BSYNC B1 ;  /* 0x0000000000017941 */ /* 0x000fea0003800000 */
.L_x_73:
        /* <DEDUP_REMOVED lines=12> */
.L_x_76:
[----:B------:R-:W-:Y:S05]  /*102d0*/  BSYNC B1 ;  /* 0x0000000000017941 */ /* 0x000fea0003800000 */
.L_x_75:
        /* <DEDUP_REMOVED lines=12> */
.L_x_78:
[----:B------:R-:W-:Y:S05]  /*103a0*/  BSYNC B1 ;  /* 0x0000000000017941 */ /* 0x000fea0003800000 */
.L_x_77:
        /* <DEDUP_REMOVED lines=12> */
.L_x_80:
[----:B------:R-:W-:Y:S05]  /*10470*/  BSYNC B1 ;  /* 0x0000000000017941 */ /* 0x000fea0003800000 */
.L_x_79:
        /* <DEDUP_REMOVED lines=12> */
.L_x_82:
[----:B------:R-:W-:Y:S05]  /*10540*/  BSYNC B1 ;  /* 0x0000000000017941 */ /* 0x000fea0003800000 */
.L_x_81:
        /* <DEDUP_REMOVED lines=12> */
.L_x_84:
[----:B------:R-:W-:Y:S05]  /*10610*/  BSYNC B1 ;  /* 0x0000000000017941 */ /* 0x000fea0003800000 */
.L_x_83:
        /* <DEDUP_REMOVED lines=12> */
.L_x_86:
[----:B------:R-:W-:Y:S05]  /*106e0*/  BSYNC B1 ;  /* 0x0000000000017941 */ /* 0x000fea0003800000 */
.L_x_85:
        /* <DEDUP_REMOVED lines=12> */
.L_x_88:
[----:B------:R-:W-:Y:S05]  /*107b0*/  BSYNC B1 ;  /* 0x0000000000017941 */ /* 0x000fea0003800000 */
.L_x_87:
        /* <DEDUP_REMOVED lines=12> */
.L_x_90:
[----:B------:R-:W-:Y:S05]  /*10880*/  BSYNC B1 ;  /* 0x0000000000017941 */ /* 0x000fea0003800000 */
.L_x_89:
        /* <DEDUP_REMOVED lines=12> */
.L_x_92:
[----:B------:R-:W-:Y:S05]  /*10950*/  BSYNC B1 ;  /* 0x0000000000017941 */ /* 0x000fea0003800000 */
.L_x_91:
        /* <DEDUP_REMOVED lines=12> */
.L_x_94:
[----:B------:R-:W-:Y:S05]  /*10a20*/  BSYNC B1 ;  /* 0x0000000000017941 */ /* 0x000fea0003800000 */
.L_x_93:
        /* <DEDUP_REMOVED lines=12> */
.L_x_96:
[----:B------:R-:W-:Y:S05]  /*10af0*/  BSYNC B1 ;  /* 0x0000000000017941 */ /* 0x000fea0003800000 */
.L_x_95:
        /* <DEDUP_REMOVED lines=12> */
.L_x_98:
[----:B------:R-:W-:Y:S05]  /*10bc0*/  BSYNC B1 ;  /* 0x0000000000017941 */ /* 0x000fea0003800000 */
.L_x_97:
        /* <DEDUP_REMOVED lines=12> */
.L_x_100:
[----:B------:R-:W-:Y:S05]  /*10c90*/  BSYNC B1 ;  /* 0x0000000000017941 */ /* 0x000fea0003800000 */
.L_x_99:
        /* <DEDUP_REMOVED lines=12> */
.L_x_102:
[----:B------:R-:W-:Y:S05]  /*10d60*/  BSYNC B1 ;  /* 0x0000000000017941 */ /* 0x000fea0003800000 */
.L_x_101:
        /* <DEDUP_REMOVED lines=12> */
.L_x_104:
[----:B------:R-:W-:Y:S05]  /*10e30*/  BSYNC B1 ;  /* 0x0000000000017941 */ /* 0x000fea0003800000 */
.L_x_103:
        /* <DEDUP_REMOVED lines=12> */
.L_x_106:
[----:B------:R-:W-:Y:S05]  /*10f00*/  BSYNC B1 ;  /* 0x0000000000017941 */ /* 0x000fea0003800000 */
.L_x_105:
        /* <DEDUP_REMOVED lines=12> */
.L_x_108:
[----:B------:R-:W-:Y:S05]  /*10fd0*/  BSYNC B1 ;  /* 0x0000000000017941 */ /* 0x000fea0003800000 */
.L_x_107:
        /* <DEDUP_REMOVED lines=12> */
.L_x_110:
[----:B------:R-:W-:Y:S05]  /*110a0*/  BSYNC B1 ;  /* 0x0000000000017941 */ /* 0x000fea0003800000 */
.L_x_109:
        /* <DEDUP_REMOVED lines=12> */
.L_x_112:
[----:B------:R-:W-:Y:S05]  /*11170*/  BSYNC B1 ;  /* 0x0000000000017941 */ /* 0x000fea0003800000 */
.L_x_111:
        /* <DEDUP_REMOVED lines=12> */
.L_x_114:
[----:B------:R-:W-:Y:S05]  /*11240*/  BSYNC B1 ;  /* 0x0000000000017941 */ /* 0x000fea0003800000 */
.L_x_113:
        /* <DEDUP_REMOVED lines=12> */
.L_x_116:
[----:B------:R-:W-:Y:S05]  /*11310*/  BSYNC B1 ;  /* 0x0000000000017941 */ /* 0x000fea0003800000 */
.L_x_115:
        /* <DEDUP_REMOVED lines=12> */
.L_x_118:
[----:B------:R-:W-:Y:S05]  /*113e0*/  BSYNC B1 ;  /* 0x0000000000017941 */ /* 0x000fea0003800000 */
.L_x_117:
        /* <DEDUP_REMOVED lines=12> */
.L_x_120:
[----:B------:R-:W-:Y:S05]  /*114b0*/  BSYNC B1 ;  /* 0x0000000000017941 */ /* 0x000fea0003800000 */
.L_x_119:
        /* <DEDUP_REMOVED lines=12> */
.L_x_122:
[----:B------:R-:W-:Y:S05]  /*11580*/  BSYNC B1 ;  /* 0x0000000000017941 */ /* 0x000fea0003800000 */
.L_x_121:
        /* <DEDUP_REMOVED lines=12> */
.L_x_124:
[----:B------:R-:W-:Y:S05]  /*11650*/  BSYNC B1 ;  /* 0x0000000000017941 */ /* 0x000fea0003800000 */
.L_x_123:
[----:B-----5:R-:W-:Y:S01]  /*11660*/  LOP3.LUT R6, R6, 0xff, RZ, 0xc0, !PT ;  /* 0x000000ff06067812 */ /* 0x020fe200078ec0ff */
[----:B------:R-:W-:Y:S01]  /*11670*/  BSSY B1, `(.L_x_125) ;  /* 0x000000b000017945 */ /* 0x000fe20003800000 */
[----:B------:R-:W-:Y:S02]  /*11680*/  ISETP.LT.OR P2, PT, R0, 0x52, !P1 ;  /* 0x000000520000780c */ /* 0x000fe40004f41670 */
[----:B------:R-:W-:-:S05]  /*11690*/  F2FP.F16.E4M3.UNPACK_B R6, R6 ;  /* 0x00000006ff06723e */ /* 0x000fca00020006ff */
[----:B------:R-:W-:-:S05]  /*116a0*/  HADD2.F32 R6, -RZ, R6.H0_H0 ;  /* 0x20000006ff067230 */ /* 0x000fca0000004100 */
[----:B------:R-:W-:-:S04]  /*116b0*/  FMUL R6, R6, UR23 ;  /* 0x0000001706067c20 */ /* 0x000fc80008400000 */
[----:B------:R-:W-:-:S05]  /*116c0*/  FFMA R6, R174, UR22, R6 ;  /* 0x00000016ae067c23 */ /* 0x000fca0008000006 */
[----:B0-----:R-:W-:Y:S02]  /*116d0*/  F2FP.SATFINITE.E4M3.F32.PACK_AB_MERGE_C R7, RZ, R6, RZ ;  /* 0x00000006ff07723e */ /* 0x001fe400048070ff */
[----:B------:R-:W-:-:S03]  /*116e0*/  PRMT R6, RZ, 0x7610, R6 ;  /* 0x00007610ff067816 */ /* 0x000fc60000000006 */
[----:B------:R0:W-:Y:S01]  /*116f0*/  @!P3 STG.E.U8 desc[UR20][R24.64+0x50], R7 ;  /* 0x000050071800b986 */ /* 0x0001e2000c101114 */
[----:B------:R-:W-:Y:S05]  /*11700*/  @P2 BRA `(.L_x_126) ;  /* 0x0000000000042947 */ /* 0x000fea0003800000 */
[----:B------:R0:W5:Y:S02]  /*11710*/  LDG.E.U8 R6, desc[UR20][R4.64+0x51] ;  /* 0x0000511404067981 */ /* 0x000164000c1e1100 */
.L_x_126:
[----:B------:R-:W-:Y:S05]  /*11720*/  BSYNC B1 ;  /* 0x0000000000017941 */ /* 0x000fea0003800000 */
.L_x_125:
        /* <DEDUP_REMOVED lines=12> */
.L_x_128:
[----:B------:R-:W-:Y:S05]  /*117f0*/  BSYNC B1 ;  /* 0x0000000000017941 */ /* 0x000fea0003800000 */
.L_x_127:
        /* <DEDUP_REMOVED lines=12> */
.L_x_130:
[----:B------:R-:W-:Y:S05]  /*118c0*/  BSYNC B1 ;  /* 0x0000000000017941 */ /* 0x000fea0003800000 */
.L_x_129:
        /* <DEDUP_REMOVED lines=12> */
.L_x_132:
[----:B------:R-:W-:Y:S05]  /*11990*/  BSYNC B1 ;  /* 0x0000000000017941 */ /* 0x000fea0003800000 */
.L_x_131:
[----:B-----5:R-:W-:Y:S01]  /*119a0*/  LOP3.LUT R6, R6, 0xff, RZ, 0xc0, !PT ;  /* 0x000000ff06067812 */ /* 0x020fe200078ec0ff */
[----:B------:R-:W-:Y:S01]  /*119b0*/  BSSY B1, `(.L_x_133) ;  /* 0x000000b000017945 */ /* 0x000fe20003800000 */
[----:B------:R-:W-:Y:S02]  /*119c0*/  ISETP.LT.OR P2, PT, R0, 0x5a, !P1 ;  /* 0x0000005a0000780c */ /* 0x000fe40004f41670 */
[----:B------:R-:W-:-:S05]  /*119d0*/  F2FP.F16.E4M3.UNPACK_B R6, R6 ;  /* 0x00000006ff06723e */ /* 0x000fca00020006ff */
[----:B------:R-:W-:-:S05]  /*119e0*/  HADD2.F32 R6, -RZ, R6.H0_H0 ;  /* 0x20000006ff067230 */ /* 0x000fca0000004100 */
[----:B0-----:R-:W-:Y:S01]  /*119f0*/  FMUL R7, R6, UR23 ;  /* 0x0000001706077c20 */ /* 0x001fe20008400000 */
[----:B------:R-:W-:-:S03]  /*11a00*/  PRMT R6, RZ, 0x7610, R6 ;  /* 0x00007610ff067816 */ /* 0x000fc60000000006 */
[----:B------:R-:W-:-:S05]  /*11a10*/  FFMA R7, R178, UR22, R7 ;  /* 0x00000016b2077c23 */ /* 0x000fca0008000007 */
[----:B------:R-:W-:-:S05]  /*11a20*/  F2FP.SATFINITE.E4M3.F32.PACK_AB_MERGE_C R7, RZ, R7, RZ ;  /* 0x00000007ff07723e */ /* 0x000fca00048070ff */
[----:B------:R0:W-:Y:S01]  /*11a30*/  @!P3 STG.E.U8 desc[UR20][R24.64+0x58], R7 ;  /* 0x000058071800b986 */ /* 0x0001e2000c101114 */
[----:B------:R-:W-:Y:S05]  /*11a40*/  @P2 BRA `(.L_x_134) ;  /* 0x0000000000042947 */ /* 0x000fea0003800000 */
[----:B------:R0:W5:Y:S02]  /*11a50*/  LDG.E.U8 R6, desc[UR20][R4.64+0x59] ;  /* 0x0000591404067981 */ /* 0x000164000c1e1100 */
.L_x_134:
[----:B------:R-:W-:Y:S05]  /*11a60*/  BSYNC B1 ;  /* 0x0000000000017941 */ /* 0x000fea0003800000 */
.L_x_133:
        /* <DEDUP_REMOVED lines=12> */
.L_x_136:
[----:B------:R-:W-:Y:S05]  /*11b30*/  BSYNC B1 ;  /* 0x0000000000017941 */ /* 0x000fea0003800000 */
.L_x_135:
        /* <DEDUP_REMOVED lines=12> */
.L_x_138:
[----:B------:R-:W-:Y:S05]  /*11c00*/  BSYNC B1 ;  /* 0x0000000000017941 */ /* 0x000fea0003800000 */
.L_x_137:
        /* <DEDUP_REMOVED lines=12> */
.L_x_140:
[----:B------:R-:W-:Y:S05]  /*11cd0*/  BSYNC B1 ;  /* 0x0000000000017941 */ /* 0x000fea0003800000 */
.L_x_139:
        /* <DEDUP_REMOVED lines=12> */
.L_x_142:
[----:B------:R-:W-:Y:S05]  /*11da0*/  BSYNC B1 ;  /* 0x0000000000017941 */ /* 0x000fea0003800000 */
.L_x_141:
        /* <DEDUP_REMOVED lines=12> */
.L_x_144:
[----:B------:R-:W-:Y:S05]  /*11e70*/  BSYNC B1 ;  /* 0x0000000000017941 */ /* 0x000fea0003800000 */
.L_x_143:
        /* <DEDUP_REMOVED lines=12> */
.L_x_146:
[----:B------:R-:W-:Y:S05]  /*11f40*/  BSYNC B1 ;  /* 0x0000000000017941 */ /* 0x000fea0003800000 */
.L_x_145:
        /* <DEDUP_REMOVED lines=12> */
.L_x_148:
[----:B------:R-:W-:Y:S05]  /*12010*/  BSYNC B1 ;  /* 0x0000000000017941 */ /* 0x000fea0003800000 */
.L_x_147:
        /* <DEDUP_REMOVED lines=12> */
.L_x_150:
[----:B------:R-:W-:Y:S05]  /*120e0*/  BSYNC B1 ;  /* 0x0000000000017941 */ /* 0x000fea0003800000 */
.L_x_149:
        /* <DEDUP_REMOVED lines=12> */
.L_x_152:
[----:B------:R-:W-:Y:S05]  /*121b0*/  BSYNC B1 ;  /* 0x0000000000017941 */ /* 0x000fea0003800000 */
.L_x_151:
        /* <DEDUP_REMOVED lines=12> */
.L_x_154:
[----:B------:R-:W-:Y:S05]  /*12280*/  BSYNC B1 ;  /* 0x0000000000017941 */ /* 0x000fea0003800000 */
.L_x_153:
        /* <DEDUP_REMOVED lines=12> */
.L_x_156:
[----:B------:R-:W-:Y:S05]  /*12350*/  BSYNC B1 ;  /* 0x0000000000017941 */ /* 0x000fea0003800000 */
.L_x_155:
        /* <DEDUP_REMOVED lines=12> */
.L_x_158:
[----:B------:R-:W-:Y:S05]  /*12420*/  BSYNC B1 ;  /* 0x0000000000017941 */ /* 0x000fea0003800000 */
.L_x_157:
        /* <DEDUP_REMOVED lines=12> */
.L_x_160:
[----:B------:R-:W-:Y:S05]  /*124f0*/  BSYNC B1 ;  /* 0x0000000000017941 */ /* 0x000fea0003800000 */
.L_x_159:
        /* <DEDUP_REMOVED lines=12> */
.L_x_162:
[----:B------:R-:W-:Y:S05]  /*125c0*/  BSYNC B1 ;  /* 0x0000000000017941 */ /* 0x000fea0003800000 */
.L_x_161:
        /* <DEDUP_REMOVED lines=12> */
.L_x_164:
[----:B------:R-:W-:Y:S05]  /*12690*/  BSYNC B1 ;  /* 0x0000000000017941 */ /* 0x000fea0003800000 */
.L_x_163:
        /* <DEDUP_REMOVED lines=12> */
.L_x_166:
[----:B------:R-:W-:Y:S05]  /*12760*/  BSYNC B1 ;  /* 0x0000000000017941 */ /* 0x000fea0003800000 */
.L_x_165:
        /* <DEDUP_REMOVED lines=12> */
.L_x_168:
[----:B------:R-:W-:Y:S05]  /*12830*/  BSYNC B1 ;  /* 0x0000000000017941 */ /* 0x000fea0003800000 */
.L_x_167:
        /* <DEDUP_REMOVED lines=12> */
.L_x_170:
[----:B------:R-:W-:Y:S05]  /*12900*/  BSYNC B1 ;  /* 0x0000000000017941 */ /* 0x000fea0003800000 */
.L_x_169:
        /* <DEDUP_REMOVED lines=12> */
.L_x_172:
[----:B------:R-:W-:Y:S05]  /*129d0*/  BSYNC B1 ;  /* 0x0000000000017941 */ /* 0x000fea0003800000 */
.L_x_171:
        /* <DEDUP_REMOVED lines=12> */
.L_x_174:
[----:B------:R-:W-:Y:S05]  /*12aa0*/  BSYNC B1 ;  /* 0x0000000000017941 */ /* 0x000fea0003800000 */
.L_x_173:
        /* <DEDUP_REMOVED lines=12> */
.L_x_176:
[----:B------:R-:W-:Y:S05]  /*12b70*/  BSYNC B1 ;  /* 0x0000000000017941 */ /* 0x000fea0003800000 */
.L_x_175:
        /* <DEDUP_REMOVED lines=12> */
.L_x_178:
[----:B------:R-:W-:Y:S05]  /*12c40*/  BSYNC B1 ;  /* 0x0000000000017941 */ /* 0x000fea0003800000 */
.L_x_177:
        /* <DEDUP_REMOVED lines=12> */
.L_x_180:
[----:B------:R-:W-:Y:S05]  /*12d10*/  BSYNC B1 ;  /* 0x0000000000017941 */ /* 0x000fea0003800000 */
.L_x_179:
        /* <DEDUP_REMOVED lines=12> */
.L_x_182:
[----:B------:R-:W-:Y:S05]  /*12de0*/  BSYNC B1 ;  /* 0x0000000000017941 */ /* 0x000fea0003800000 */
.L_x_181:
        /* <DEDUP_REMOVED lines=12> */
.L_x_184:
[----:B------:R-:W-:Y:S05]  /*12eb0*/  BSYNC B1 ;  /* 0x0000000000017941 */ /* 0x000fea0003800000 */
.L_x_183:
        /* <DEDUP_REMOVED lines=12> */
.L_x_186:
[----:B------:R-:W-:Y:S05]  /*12f80*/  BSYNC B1 ;  /* 0x0000000000017941 */ /* 0x000fea0003800000 */
.L_x_185:
        /* <DEDUP_REMOVED lines=12> */
.L_x_188:
[----:B------:R-:W-:Y:S05]  /*13050*/  BSYNC B1 ;  /* 0x0000000000017941 */ /* 0x000fea0003800000 */
.L_x_187:
        /* <DEDUP_REMOVED lines=12> */
.L_x_190:
[----:B------:R-:W-:Y:S05]  /*13120*/  BSYNC B1 ;  /* 0x0000000000017941 */ /* 0x000fea0003800000 */
.L_x_189:
        /* <DEDUP_REMOVED lines=12> */
.L_x_192:
[----:B------:R-:W-:Y:S05]  /*131f0*/  BSYNC B1 ;  /* 0x0000000000017941 */ /* 0x000fea0003800000 */
.L_x_191:
        /* <DEDUP_REMOVED lines=12> */
.L_x_194:
[----:B------:R-:W-:Y:S05]  /*132c0*/  BSYNC B1 ;  /* 0x0000000000017941 */ /* 0x000fea0003800000 */
.L_x_193:
        /* <DEDUP_REMOVED lines=12> */
.L_x_196:
[----:B------:R-:W-:Y:S05]  /*13390*/  BSYNC B1 ;  /* 0x0000000000017941 */ /* 0x000fea0003800000 */
.L_x_195:
        /* <DEDUP_REMOVED lines=12> */
.L_x_198:
[----:B------:R-:W-:Y:S05]  /*13460*/  BSYNC B1 ;  /* 0x0000000000017941 */ /* 0x000fea0003800000 */
.L_x_197:
        /* <DEDUP_REMOVED lines=12> */
.L_x_200:
[----:B------:R-:W-:Y:S05]  /*13530*/  BSYNC B1 ;  /* 0x0000000000017941 */ /* 0x000fea0003800000 */
.L_x_199:
        /* <DEDUP_REMOVED lines=12> */
.L_x_202:
[----:B------:R-:W-:Y:S05]  /*13600*/  BSYNC B1 ;  /* 0x0000000000017941 */ /* 0x000fea0003800000 */
.L_x_201:
        /* <DEDUP_REMOVED lines=12> */
.L_x_204:
[----:B------:R-:W-:Y:S05]  /*136d0*/  BSYNC B1 ;  /* 0x0000000000017941 */ /* 0x000fea0003800000 */
.L_x_203:
        /* <DEDUP_REMOVED lines=12> */
.L_x_206:
[----:B------:R-:W-:Y:S05]  /*137a0*/  BSYNC B1 ;  /* 0x0000000000017941 */ /* 0x000fea0003800000 */
.L_x_205:
        /* <DEDUP_REMOVED lines=12> */
.L_x_208:
[----:B------:R-:W-:Y:S05]  /*13870*/  BSYNC B1 ;  /* 0x0000000000017941 */ /* 0x000fea0003800000 */
.L_x_207:
        /* <DEDUP_REMOVED lines=12> */
.L_x_210:
[----:B------:R-:W-:Y:S05]  /*13940*/  BSYNC B1 ;  /* 0x0000000000017941 */ /* 0x000fea0003800000 */
.L_x_209:
        /* <DEDUP_REMOVED lines=12> */
.L_x_212:
[----:B------:R-:W-:Y:S05]  /*13a10*/  BSYNC B1 ;  /* 0x0000000000017941 */ /* 0x000fea0003800000 */
.L_x_211:
        /* <DEDUP_REMOVED lines=12> */
.L_x_214:
[----:B------:R-:W-:Y:S05]  /*13ae0*/  BSYNC B1 ;  /* 0x0000000000017941 */ /* 0x000fea0003800000 */
.L_x_213:
        /* <DEDUP_REMOVED lines=12> */
.L_x_216:
[----:B------:R-:W-:Y:S05]  /*13bb0*/  BSYNC B1 ;  /* 0x0000000000017941 */ /* 0x000fea0003800000 */
.L_x_215:
        /* <DEDUP_REMOVED lines=12> */
.L_x_218:
[----:B------:R-:W-:Y:S05]  /*13c80*/  BSYNC B1 ;  /* 0x0000000000017941 */ /* 0x000fea0003800000 */
.L_x_217:
        /* <DEDUP_REMOVED lines=12> */
.L_x_220:
[----:B------:R-:W-:Y:S05]  /*13d50*/  BSYNC B1 ;  /* 0x0000000000017941 */ /* 0x000fea0003800000 */
.L_x_219:
        /* <DEDUP_REMOVED lines=12> */
.L_x_222:
[----:B------:R-:W-:Y:S05]  /*13e20*/  BSYNC B1 ;  /* 0x0000000000017941 */ /* 0x000fea0003800000 */
.L_x_221:
        /* <DEDUP_REMOVED lines=12> */
.L_x_224:
[----:B------:R-:W-:Y:S05]  /*13ef0*/  BSYNC B1 ;  /* 0x0000000000017941 */ /* 0x000fea0003800000 */
.L_x_223:
        /* <DEDUP_REMOVED lines=12> */
.L_x_226:
[----:B------:R-:W-:Y:S05]  /*13fc0*/  BSYNC B1 ;  /* 0x0000000000017941 */ /* 0x000fea0003800000 */
.L_x_225:
        /* <DEDUP_REMOVED lines=12> */
.L_x_228:
[----:B------:R-:W-:Y:S05]  /*14090*/  BSYNC B1 ;  /* 0x0000000000017941 */ /* 0x000fea0003800000 */
.L_x_227:
        /* <DEDUP_REMOVED lines=12> */
.L_x_230:
[----:B------:R-:W-:Y:S05]  /*14160*/  BSYNC B1 ;  /* 0x0000000000017941 */ /* 0x000fea0003800000 */
.L_x_229:
        /* <DEDUP_REMOVED lines=12> */
.L_x_232:
[----:B------:R-:W-:Y:S05]  /*14230*/  BSYNC B1 ;  /* 0x0000000000017941 */ /* 0x000fea0003800000 */
.L_x_231:
        /* <DEDUP_REMOVED lines=12> */
.L_x_234:
[----:B------:R-:W-:Y:S05]  /*14300*/  BSYNC B1 ;  /* 0x0000000000017941 */ /* 0x000fea0003800000 */
.L_x_233:
        /* <DEDUP_REMOVED lines=12> */
.L_x_236:
[----:B------:R-:W-:Y:S05]  /*143d0*/  BSYNC B1 ;  /* 0x0000000000017941 */ /* 0x000fea0003800000 */
.L_x_235:
        /* <DEDUP_REMOVED lines=12> */
.L_x_238:
[----:B------:R-:W-:Y:S05]  /*144a0*/  BSYNC B1 ;  /* 0x0000000000017941 */ /* 0x000fea0003800000 */
.L_x_237:
        /* <DEDUP_REMOVED lines=12> */
.L_x_240:
[----:B------:R-:W-:Y:S05]  /*14570*/  BSYNC B1 ;  /* 0x0000000000017941 */ /* 0x000fea0003800000 */
.L_x_239:
        /* <DEDUP_REMOVED lines=12> */
.L_x_242:
[----:B------:R-:W-:Y:S05]  /*14640*/  BSYNC B1 ;  /* 0x0000000000017941 */ /* 0x000fea0003800000 */
.L_x_241:
        /* <DEDUP_REMOVED lines=12> */
.L_x_244:
[----:B------:R-:W-:Y:S05]  /*14710*/  BSYNC B1 ;  /* 0x0000000000017941 */ /* 0x000fea0003800000 */
.L_x_243:
        /* <DEDUP_REMOVED lines=12> */
.L_x_246:
[----:B------:R-:W-:Y:S05]  /*147e0*/  BSYNC B1 ;  /* 0x0000000000017941 */ /* 0x000fea0003800000 */
.L_x_245:
        /* <DEDUP_REMOVED lines=12> */
.L_x_248:
[----:B------:R-:W-:Y:S05]  /*148b0*/  BSYNC B1 ;  /* 0x0000000000017941 */ /* 0x000fea0003800000 */
.L_x_247:
        /* <DEDUP_REMOVED lines=12> */
.L_x_250:
[----:B------:R-:W-:Y:S05]  /*14980*/  BSYNC B1 ;  /* 0x0000000000017941 */ /* 0x000fea0003800000 */
.L_x_249:
        /* <DEDUP_REMOVED lines=12> */
.L_x_252:
[----:B------:R-:W-:Y:S05]  /*14a50*/  BSYNC B1 ;  /* 0x0000000000017941 */ /* 0x000fea0003800000 */
.L_x_251:
[----:B0-----:R-:W2:Y:S01]  /*14a60*/  LDL.LU R7, [R1+0x200] ;  /* 0x0002000001077983 */ /* 0x001ea20000300800 */
[----:B-----5:R-:W-:Y:S01]  /*14a70*/  LOP3.LUT R6, R6, 0xff, RZ, 0xc0, !PT ;  /* 0x000000ff06067812 */ /* 0x020fe200078ec0ff */
[----:B------:R-:W-:Y:S01]  /*14a80*/  BSSY B1, `(.L_x_253) ;  /* 0x000000b000017945 */ /* 0x000fe20003800000 */
[----:B------:R-:W-:Y:S02]  /*14a90*/  ISETP.LT.OR P2, PT, R0, 0xd2, !P1 ;  /* 0x000000d20000780c */ /* 0x000fe40004f41670 */
[----:B------:R-:W-:-:S05]  /*14aa0*/  F2FP.F16.E4M3.UNPACK_B R6, R6 ;  /* 0x00000006ff06723e */ /* 0x000fca00020006ff */
[----:B------:R-:W-:-:S05]  /*14ab0*/  HADD2.F32 R6, -RZ, R6.H0_H0 ;  /* 0x20000006ff067230 */ /* 0x000fca0000004100 */
[----:B------:R-:W-:-:S04]  /*14ac0*/  FMUL R6, R6, UR23 ;  /* 0x0000001706067c20 */ /* 0x000fc80008400000 */
[----:B--2---:R-:W-:-:S05]  /*14ad0*/  FFMA R6, R7, UR22, R6 ;  /* 0x0000001607067c23 */ /* 0x004fca0008000006 */
[----:B------:R-:W-:Y:S02]  /*14ae0*/  F2FP.SATFINITE.E4M3.F32.PACK_AB_MERGE_C R7, RZ, R6, RZ ;  /* 0x00000006ff07723e */ /* 0x000fe400048070ff */
[----:B------:R-:W-:-:S03]  /*14af0*/  PRMT R6, RZ, 0x7610, R6 ;  /* 0x00007610ff067816 */ /* 0x000fc60000000006 */
[----:B------:R0:W-:Y:S01]  /*14b00*/  @!P3 STG.E.U8 desc[UR20][R24.64+0xd0], R7 ;  /* 0x0000d0071800b986 */ /* 0x0001e2000c101114 */
[----:B------:R-:W-:Y:S05]  /*14b10*/  @P2 BRA `(.L_x_254) ;  /* 0x0000000000042947 */ /* 0x000fea0003800000 */
[----:B------:R2:W5:Y:S02]  /*14b20*/  LDG.E.U8 R6, desc[UR20][R4.64+0xd1] ;  /* 0x0000d11404067981 */ /* 0x000564000c1e1100 */
.L_x_254:
[----:B------:R-:W-:Y:S05]  /*14b30*/  BSYNC B1 ;  /* 0x0000000000017941 */ /* 0x000fea0003800000 */
.L_x_253:
[----:B0-----:R-:W3:Y:S01]  /*14b40*/  LDL.LU R7, [R1+0x204] ;  /* 0x0002040001077983 */ /* 0x001ee20000300800 */
[----:B-----5:R-:W-:Y:S01]  /*14b50*/  LOP3.LUT R6, R6, 0xff, RZ, 0xc0, !PT ;  /* 0x000000ff06067812 */ /* 0x020fe200078ec0ff */
[----:B------:R-:W-:Y:S01]  /*14b60*/  BSSY B1, `(.L_x_255) ;  /* 0x000000b000017945 */ /* 0x000fe20003800000 */
[----:B------:R-:W-:Y:S02]  /*14b70*/  ISETP.LT.OR P3, PT, R0, 0xd9, !P0 ;  /* 0x000000d90000780c */ /* 0x000fe40004761670 */
[----:B------:R-:W-:-:S05]  /*14b80*/  F2FP.F16.E4M3.UNPACK_B R6, R6 ;  /* 0x00000006ff06723e */ /* 0x000fca00020006ff */
[----:B------:R-:W-:-:S05]  /*14b90*/  HADD2.F32 R6, -RZ, R6.H0_H0 ;  /* 0x20000006ff067230 */ /* 0x000fca0000004100 */
[----:B------:R-:W-:-:S04]  /*14ba0*/  FMUL R6, R6, UR23 ;  /* 0x0000001706067c20 */ /* 0x000fc80008400000 */
[----:B---3--:R-:W-:-:S05]  /*14bb0*/  FFMA R6, R7, UR22, R6 ;  /* 0x0000001607067c23 */ /* 0x008fca0008000006 */
[----:B------:R-:W-:Y:S02]  /*14bc0*/  F2FP.SATFINITE.E4M3.F32.PACK_AB_MERGE_C R7, RZ, R6, RZ ;  /* 0x00000006ff07723e */ /* 0x000fe400048070ff */
[----:B------:R-:W-:-:S03]  /*14bd0*/  PRMT R6, RZ, 0x7610, R6 ;  /* 0x00007610ff067816 */ /* 0x000fc60000000006 */
[----:B------:R0:W-:Y:S01]  /*14be0*/  @!P2 STG.E.U8 desc[UR20][R24.64+0xd1], R7 ;  /* 0x0000d1071800a986 */ /* 0x0001e2000c101114 */
[----:B------:R-:W-:Y:S05]  /*14bf0*/  @P3 BRA `(.L_x_256) ;  /* 0x0000000000043947 */ /* 0x000fea0003800000 */
[----:B------:R3:W5:Y:S02]  /*14c00*/  LDG.E.U8 R6, desc[UR20][R30.64+0xd8] ;  /* 0x0000d8141e067981 */ /* 0x000764000c1e1100 */
.L_x_256:
[----:B------:R-:W-:Y:S05]  /*14c10*/  BSYNC B1 ;  /* 0x0000000000017941 */ /* 0x000fea0003800000 */
.L_x_255:
        /* <DEDUP_REMOVED lines=13> */
.L_x_258:
[----:B------:R-:W-:Y:S05]  /*14cf0*/  BSYNC B1 ;  /* 0x0000000000017941 */ /* 0x000fea0003800000 */
.L_x_257:
        /* <DEDUP_REMOVED lines=13> */
.L_x_260:
[----:B------:R-:W-:Y:S05]  /*14dd0*/  BSYNC B1 ;  /* 0x0000000000017941 */ /* 0x000fea0003800000 */
.L_x_259:
        /* <DEDUP_REMOVED lines=13> */
.L_x_262:
[----:B------:R-:W-:Y:S05]  /*14eb0*/  BSYNC B1 ;  /* 0x0000000000017941 */ /* 0x000fea0003800000 */
.L_x_261:
        /* <DEDUP_REMOVED lines=13> */
.L_x_264:
[----:B------:R-:W-:Y:S05]  /*14f90*/  BSYNC B1 ;  /* 0x0000000000017941 */ /* 0x000fea0003800000 */
.L_x_263:
        /* <DEDUP_REMOVED lines=13> */
.L_x_266:
[----:B------:R-:W-:Y:S05]  /*15070*/  BSYNC B1 ;  /* 0x0000000000017941 */ /* 0x000fea0003800000 */
.L_x_265:
        /* <DEDUP_REMOVED lines=13> */
.L_x_268:
[----:B------:R-:W-:Y:S05]  /*15150*/  BSYNC B1 ;  /* 0x0000000000017941 */ /* 0x000fea0003800000 */
.L_x_267:
        /* <DEDUP_REMOVED lines=13> */
.L_x_270:
[----:B------:R-:W-:Y:S05]  /*15230*/  BSYNC B1 ;  /* 0x0000000000017941 */ /* 0x000fea0003800000 */
.L_x_269:
        /* <DEDUP_REMOVED lines=13> */
.L_x_272:
[----:B------:R-:W-:Y:S05]  /*15310*/  BSYNC B1 ;  /* 0x0000000000017941 */ /* 0x000fea0003800000 */
.L_x_271:
        /* <DEDUP_REMOVED lines=13> */
.L_x_274:
[----:B------:R-:W-:Y:S05]  /*153f0*/  BSYNC B1 ;  /* 0x0000000000017941 */ /* 0x000fea0003800000 */
.L_x_273:
        /* <DEDUP_REMOVED lines=13> */
.L_x_276:
[----:B------:R-:W-:Y:S05]  /*154d0*/  BSYNC B1 ;  /* 0x0000000000017941 */ /* 0x000fea0003800000 */
.L_x_275:
        /* <DEDUP_REMOVED lines=13> */
.L_x_278:
[----:B------:R-:W-:Y:S05]  /*155b0*/  BSYNC B1 ;  /* 0x0000000000017941 */ /* 0x000fea0003800000 */
.L_x_277:
        /* <DEDUP_REMOVED lines=13> */
.L_x_280:
[----:B------:R-:W-:Y:S05]  /*15690*/  BSYNC B1 ;  /* 0x0000000000017941 */ /* 0x000fea0003800000 */
.L_x_279:
        /* <DEDUP_REMOVED lines=13> */
.L_x_282:
[----:B------:R-:W-:Y:S05]  /*15770*/  BSYNC B1 ;  /* 0x0000000000017941 */ /* 0x000fea0003800000 */
.L_x_281:
        /* <DEDUP_REMOVED lines=13> */
.L_x_284:
[----:B------:R-:W-:Y:S05]  /*15850*/  BSYNC B1 ;  /* 0x0000000000017941 */ /* 0x000fea0003800000 */
.L_x_283:
        /* <DEDUP_REMOVED lines=13> */
.L_x_286:
[----:B------:R-:W-:Y:S05]  /*15930*/  BSYNC B1 ;  /* 0x0000000000017941 */ /* 0x000fea0003800000 */
.L_x_285:
        /* <DEDUP_REMOVED lines=13> */
.L_x_288:
[----:B------:R-:W-:Y:S05]  /*15a10*/  BSYNC B1 ;  /* 0x0000000000017941 */ /* 0x000fea0003800000 */
.L_x_287:
        /* <DEDUP_REMOVED lines=13> */
.L_x_290:
[----:B------:R-:W-:Y:S05]  /*15af0*/  BSYNC B1 ;  /* 0x0000000000017941 */ /* 0x000fea0003800000 */
.L_x_289:
        /* <DEDUP_REMOVED lines=13> */
.L_x_292:
[----:B------:R-:W-:Y:S05]  /*15bd0*/  BSYNC B1 ;  /* 0x0000000000017941 */ /* 0x000fea0003800000 */
.L_x_291:
[----:B0-----:R-:W2:Y:S01]  /*15be0*/  LDL.LU R3, [R1+0x250] ;  /* 0x0002500001037983 */ /* 0x001ea20000300800 */
[----:B-----5:R-:W-:Y:S01]  /*15bf0*/  LOP3.LUT R6, R6, 0xff, RZ, 0xc0, !PT ;  /* 0x000000ff06067812 */ /* 0x020fe200078ec0ff */
[----:B------:R-:W-:Y:S01]  /*15c00*/  BSSY B1, `(.L_x_293) ;  /* 0x000000b000017945 */ /* 0x000fe20003800000 */
[----:B------:R-:W-:Y:S02]  /*15c10*/  ISETP.LT.OR P1, PT, R0, 0xfa, !P1 ;  /* 0x000000fa0000780c */ /* 0x000fe40004f21670 */
[----:B------:R-:W-:Y:S02]  /*15c20*/  F2FP.F16.E4M3.UNPACK_B R6, R6 ;  /* 0x00000006ff06723e */ /* 0x000fe400020006ff */
[----:B------:R-:W-:-:S03]  /*15c30*/  PRMT R2, RZ, 0x7610, R2 ;  /* 0x00007610ff027816 */ /* 0x000fc60000000002 */
[----:B------:R-:W-:-:S05]  /*15c40*/  HADD2.F32 R6, -RZ, R6.H0_H0 ;  /* 0x20000006ff067230 */ /* 0x000fca0000004100 */
[----:B------:R-:W-:-:S04]  /*15c50*/  FMUL R6, R6, UR23 ;  /* 0x0000001706067c20 */ /* 0x000fc80008400000 */
[----:B--2---:R-:W-:-:S05]  /*15c60*/  FFMA R6, R3, UR22, R6 ;  /* 0x0000001603067c23 */ /* 0x004fca0008000006 */
[----:B------:R-:W-:-:S05]  /*15c70*/  F2FP.SATFINITE.E4M3.F32.PACK_AB_MERGE_C R3, RZ, R6, RZ ;  /* 0x00000006ff03723e */ /* 0x000fca00048070ff */
[----:B------:R0:W-:Y:S01]  /*15c80*/  @!P2 STG.E.U8 desc[UR20][R24.64+0xf8], R3 ;  /* 0x0000f8031800a986 */ /* 0x0001e2000c101114 */
[----:B------:R-:W-:Y:S05]  /*15c90*/  @P1 BRA `(.L_x_294) ;  /* 0x0000000000041947 */ /* 0x000fea0003800000 */
[----:B------:R2:W5:Y:S02]  /*15ca0*/  LDG.E.U8 R2, desc[UR20][R4.64+0xf9] ;  /* 0x0000f91404027981 */ /* 0x000564000c1e1100 */
.L_x_294:
[----:B------:R-:W-:Y:S05]  /*15cb0*/  BSYNC B1 ;  /* 0x0000000000017941 */ /* 0x000fea0003800000 */
.L_x_293:
[----:B------:R-:W2:Y:S01]  /*15cc0*/  LDL.LU R7, [R1+0x254] ;  /* 0x0002540001077983 */ /* 0x000ea20000300800 */
[----:B-----5:R-:W-:Y:S01]  /*15cd0*/  LOP3.LUT R2, R2, 0xff, RZ, 0xc0, !PT ;  /* 0x000000ff02027812 */ /* 0x020fe200078ec0ff */
[----:B------:R-:W-:Y:S01]  /*15ce0*/  BSSY B1, `(.L_x_295) ;  /* 0x0000013000017945 */ /* 0x000fe20003800000 */
[----:B--234-:R-:W-:Y:S02]  /*15cf0*/  IADD3 R5, P0, R33, 0x80, RZ ;  /* 0x0000008021057810 */ /* 0x01cfe40007f1e0ff */
[----:B------:R-:W-:-:S03]  /*15d00*/  F2FP.F16.E4M3.UNPACK_B R2, R2 ;  /* 0x00000002ff02723e */ /* 0x000fc600020006ff */
[----:B0-----:R-:W-:Y:S01]  /*15d10*/  IMAD.X R3, RZ, RZ, R35, P0 ;  /* 0x000000ffff037224 */ /* 0x001fe200000e0623 */
[----:B------:R-:W-:Y:S01]  /*15d20*/  ISETP.GE.AND P0, PT, R32, 0x81, PT ;  /* 0x000000812000780c */ /* 0x000fe20003f06270 */
[----:B------:R-:W-:Y:S02]  /*15d30*/  HADD2.F32 R2, -RZ, R2.H0_H0 ;  /* 0x20000002ff027230 */ /* 0x000fe40000004100 */
[----:B------:R-:W-:Y:S01]  /*15d40*/  IMAD R6, R3, UR6, RZ ;  /* 0x0000000603067c24 */ /* 0x000fe2000f8e02ff */
[----:B------:R-:W-:Y:S02]  /*15d50*/  ISETP.LT.OR P3, PT, R0, 0x1, !P0 ;  /* 0x000000010000780c */ /* 0x000fe40004761670 */
[----:B------:R-:W-:Y:S01]  /*15d60*/  FMUL R4, R2, UR23 ;  /* 0x0000001702047c20 */ /* 0x000fe20008400000 */
[----:B------:R-:W-:-:S04]  /*15d70*/  IMAD.WIDE.U32 R2, R5, UR6, R36 ;  /* 0x0000000605027c25 */ /* 0x000fc8000f8e0024 */
[----:B------:R-:W-:Y:S01]  /*15d80*/  IMAD R5, R5, UR7, R6 ;  /* 0x0000000705057c24 */ /* 0x000fe2000f8e0206 */
[----:B------:R-:W-:-:S04]  /*15d90*/  IADD3 R2, P2, R2, UR10, RZ ;  /* 0x0000000a02027c10 */ /* 0x000fc8000ff5e0ff */
[----:B------:R-:W-:Y:S01]  /*15da0*/  IADD3.X R3, R3, UR11, R5, P2, !PT ;  /* 0x0000000b03037c10 */ /* 0x000fe200097fe405 */
[----:B------:R-:W-:-:S05]  /*15db0*/  FFMA R4, R7, UR22, R4 ;  /* 0x0000001607047c23 */ /* 0x000fca0008000004 */
[----:B------:R-:W-:Y:S02]  /*15dc0*/  F2FP.SATFINITE.E4M3.F32.PACK_AB_MERGE_C R7, RZ, R4, RZ ;  /* 0x00000004ff07723e */ /* 0x000fe400048070ff */
[----:B------:R-:W-:-:S03]  /*15dd0*/  PRMT R4, RZ, 0x7610, R4 ;  /* 0x00007610ff047816 */ /* 0x000fc60000000004 */
[----:B------:R0:W-:Y:S01]  /*15de0*/  @!P1 STG.E.U8 desc[UR20][R24.64+0xf9], R7 ;  /* 0x0000f90718009986 */ /* 0x0001e2000c101114 */
[----:B------:R-:W-:Y:S05]  /*15df0*/  @P3 BRA `(.L_x_296) ;  /* 0x0000000000043947 */ /* 0x000fea0003800000 */
[----:B------:R2:W5:Y:S02]  /*15e00*/  LDG.E.U8 R4, desc[UR20][R2.64] ;  /* 0x0000001402047981 */ /* 0x000564000c1e1100 */
.L_x_296:
[----:B------:R-:W-:Y:S05]  /*15e10*/  BSYNC B1 ;  /* 0x0000000000017941 */ /* 0x000fea0003800000 */
.L_x_295:
[----:B------:R-:W3:Y:S01]  /*15e20*/  LDL.LU R5, [R1+0x258] ;  /* 0x0002580001057983 */ /* 0x000ee20000300800 */
        /* <DEDUP_REMOVED lines=12> */
.L_x_298:
[----:B------:R-:W-:Y:S05]  /*15ef0*/  BSYNC B1 ;  /* 0x0000000000017941 */ /* 0x000fea0003800000 */
.L_x_297:
[----:B---3--:R-:W3:Y:S01]  /*15f00*/  LDL.LU R5, [R1+0x25c] ;  /* 0x00025c0001057983 */ /* 0x008ee20000300800 */
[----:B-----5:R-:W-:Y:S01]  /*15f10*/  LOP3.LUT R4, R4, 0xff, RZ, 0xc0, !PT ;  /* 0x000000ff04047812 */ /* 0x020fe200078ec0ff */
[----:B------:R-:W-:Y:S01]  /*15f20*/  BSSY B1, `(.L_x_299) ;  /* 0x0000013000017945 */ /* 0x000fe20003800000 */
[----:B------:R-:W-:Y:S02]  /*15f30*/  IADD3 R33, P1, R33, 0x88, RZ ;  /* 0x0000008821217810 */ /* 0x000fe40007f3e0ff */
[----:B------:R-:W-:Y:S02]  /*15f40*/  F2FP.F16.E4M3.UNPACK_B R4, R4 ;  /* 0x00000004ff04723e */ /* 0x000fe400020006ff */
[----:B------:R-:W-:Y:S01]  /*15f50*/  PRMT R6, RZ, 0x7610, R6 ;  /* 0x00007610ff067816 */ /* 0x000fe20000000006 */
[----:B------:R-:W-:Y:S01]  /*15f60*/  IMAD.X R34, RZ, RZ, R35, P1 ;  /* 0x000000ffff227224 */ /* 0x000fe200008e0623 */
[----:B------:R-:W-:Y:S01]  /*15f70*/  ISETP.GE.AND P1, PT, R32, 0x89, PT ;  /* 0x000000892000780c */ /* 0x000fe20003f26270 */
[----:B------:R-:W-:-:S02]  /*15f80*/  HADD2.F32 R4, -RZ, R4.H0_H0 ;  /* 0x20000004ff047230 */ /* 0x000fc40000004100 */
[----:B------:R-:W-:Y:S01]  /*15f90*/  IMAD R34, R34, UR6, RZ ;  /* 0x0000000622227c24 */ /* 0x000fe2000f8e02ff */
[----:B------:R-:W-:Y:S01]  /*15fa0*/  ISETP.LT.OR P5, PT, R0, 0x1, !P1 ;  /* 0x000000010000780c */ /* 0x000fe20004fa1670 */
[----:B------:R-:W-:-:S04]  /*15fb0*/  IMAD.WIDE.U32 R36, R33, UR6, R36 ;  /* 0x0000000621247c25 */ /* 0x000fc8000f8e0024 */
[----:B------:R-:W-:Y:S01]  /*15fc0*/  FMUL R4, R4, UR23 ;  /* 0x0000001704047c20 */ /* 0x000fe20008400000 */
[----:B------:R-:W-:-:S03]  /*15fd0*/  IMAD R33, R33, UR7, R34 ;  /* 0x0000000721217c24 */ /* 0x000fc6000f8e0222 */
[----:B---3--:R-:W-:Y:S01]  /*15fe0*/  FFMA R5, R5, UR22, R4 ;  /* 0x0000001605057c23 */ /* 0x008fe20008000004 */
[----:B------:R-:W-:-:S04]  /*15ff0*/  IADD3 R4, P3, R36, UR10, RZ ;  /* 0x0000000a24047c10 */ /* 0x000fc8000ff7e0ff */
[----:B0-----:R-:W-:Y:S02]  /*16000*/  F2FP.SATFINITE.E4M3.F32.PACK_AB_MERGE_C R7, RZ, R5, RZ ;  /* 0x00000005ff07723e */ /* 0x001fe400048070ff */
[----:B------:R-:W-:-:S03]  /*16010*/  IADD3.X R5, R37, UR11, R33, P3, !PT ;  /* 0x0000000b25057c10 */ /* 0x000fc60009ffe421 */
[----:B------:R0:W-:Y:S01]  /*16020*/  @!P2 STG.E.U8 desc[UR20][R28.64+0x1], R7 ;  /* 0x000001071c00a986 */ /* 0x0001e2000c101114 */
[----:B------:R-:W-:Y:S05]  /*16030*/  @P5 BRA `(.L_x_300) ;  /* 0x0000000000045947 */ /* 0x000fea0003800000 */
[----:B------:R3:W5:Y:S02]  /*16040*/  LDG.E.U8 R6, desc[UR20][R4.64] ;  /* 0x0000001404067981 */ /* 0x000764000c1e1100 */
.L_x_300:
[----:B------:R-:W-:Y:S05]  /*16050*/  BSYNC B1 ;  /* 0x0000000000017941 */ /* 0x000fea0003800000 */
.L_x_299:
        /* <DEDUP_REMOVED lines=13> */
.L_x_302:
[----:B------:R-:W-:Y:S05]  /*16130*/  BSYNC B1 ;  /* 0x0000000000017941 */ /* 0x000fea0003800000 */
.L_x_301:
        /* <DEDUP_REMOVED lines=13> */
.L_x_304:
[----:B------:R-:W-:Y:S05]  /*16210*/  BSYNC B1 ;  /* 0x0000000000017941 */ /* 0x000fea0003800000 */
.L_x_303:
        /* <DEDUP_REMOVED lines=13> */
.L_x_306:
[----:B------:R-:W-:Y:S05]  /*162f0*/  BSYNC B1 ;  /* 0x0000000000017941 */ /* 0x000fea0003800000 */
.L_x_305:
        /* <DEDUP_REMOVED lines=13> */
.L_x_308:
[----:B------:R-:W-:Y:S05]  /*163d0*/  BSYNC B1 ;  /* 0x0000000000017941 */ /* 0x000fea0003800000 */
.L_x_307:
        /* <DEDUP_REMOVED lines=13> */
.L_x_310:
[----:B------:R-:W-:Y:S05]  /*164b0*/  BSYNC B1 ;  /* 0x0000000000017941 */ /* 0x000fea0003800000 */
.L_x_309:
        /* <DEDUP_REMOVED lines=13> */
.L_x_312:
[----:B------:R-:W-:Y:S05]  /*16590*/  BSYNC B1 ;  /* 0x0000000000017941 */ /* 0x000fea0003800000 */
.L_x_311:
        /* <DEDUP_REMOVED lines=13> */
.L_x_314:
[----:B------:R-:W-:Y:S05]  /*16670*/  BSYNC B1 ;  /* 0x0000000000017941 */ /* 0x000fea0003800000 */
.L_x_313:
        /* <DEDUP_REMOVED lines=13> */
.L_x_316:
[----:B------:R-:W-:Y:S05]  /*16750*/  BSYNC B1 ;  /* 0x0000000000017941 */ /* 0x000fea0003800000 */
.L_x_315:
        /* <DEDUP_REMOVED lines=13> */
.L_x_318:
[----:B------:R-:W-:Y:S05]  /*16830*/  BSYNC B1 ;  /* 0x0000000000017941 */ /* 0x000fea0003800000 */
.L_x_317:
        /* <DEDUP_REMOVED lines=13> */
.L_x_320:
[----:B------:R-:W-:Y:S05]  /*16910*/  BSYNC B1 ;  /* 0x0000000000017941 */ /* 0x000fea0003800000 */
.L_x_319:
        /* <DEDUP_REMOVED lines=13> */
.L_x_322:
[----:B------:R-:W-:Y:S05]  /*169f0*/  BSYNC B1 ;  /* 0x0000000000017941 */ /* 0x000fea0003800000 */
.L_x_321:
        /* <DEDUP_REMOVED lines=13> */
.L_x_324:
[----:B------:R-:W-:Y:S05]  /*16ad0*/  BSYNC B1 ;  /* 0x0000000000017941 */ /* 0x000fea0003800000 */
.L_x_323:
        /* <DEDUP_REMOVED lines=13> */
.L_x_326:
[----:B------:R-:W-:Y:S05]  /*16bb0*/  BSYNC B1 ;  /* 0x0000000000017941 */ /* 0x000fea0003800000 */
.L_x_325:
        /* <DEDUP_REMOVED lines=13> */
.L_x_328:
[----:B------:R-:W-:Y:S05]  /*16c90*/  BSYNC B1 ;  /* 0x0000000000017941 */ /* 0x000fea0003800000 */
.L_x_327:
        /* <DEDUP_REMOVED lines=13> */
.L_x_330:
[----:B------:R-:W-:Y:S05]  /*16d70*/  BSYNC B1 ;  /* 0x0000000000017941 */ /* 0x000fea0003800000 */
.L_x_329:
        /* <DEDUP_REMOVED lines=13> */
.L_x_332:
[----:B------:R-:W-:Y:S05]  /*16e50*/  BSYNC B1 ;  /* 0x0000000000017941 */ /* 0x000fea0003800000 */
.L_x_331:
        /* <DEDUP_REMOVED lines=13> */
.L_x_334:
[----:B------:R-:W-:Y:S05]  /*16f30*/  BSYNC B1 ;  /* 0x0000000000017941 */ /* 0x000fea0003800000 */
.L_x_333:
        /* <DEDUP_REMOVED lines=13> */
.L_x_336:
[----:B------:R-:W-:Y:S05]  /*17010*/  BSYNC B1 ;  /* 0x0000000000017941 */ /* 0x000fea0003800000 */
.L_x_335:
        /* <DEDUP_REMOVED lines=13> */
.L_x_338:
[----:B------:R-:W-:Y:S05]  /*170f0*/  BSYNC B1 ;  /* 0x0000000000017941 */ /* 0x000fea0003800000 */
.L_x_337:
        /* <DEDUP_REMOVED lines=13> */
.L_x_340:
[----:B------:R-:W-:Y:S05]  /*171d0*/  BSYNC B1 ;  /* 0x0000000000017941 */ /* 0x000fea0003800000 */
.L_x_339:
        /* <DEDUP_REMOVED lines=13> */
.L_x_342:
[----:B------:R-:W-:Y:S05]  /*172b0*/  BSYNC B1 ;  /* 0x0000000000017941 */ /* 0x000fea0003800000 */
.L_x_341:
        /* <DEDUP_REMOVED lines=13> */
.L_x_344:
[----:B------:R-:W-:Y:S05]  /*17390*/  BSYNC B1 ;  /* 0x0000000000017941 */ /* 0x000fea0003800000 */
.L_x_343:
        /* <DEDUP_REMOVED lines=13> */
.L_x_346:
[----:B------:R-:W-:Y:S05]  /*17470*/  BSYNC B1 ;  /* 0x0000000000017941 */ /* 0x000fea0003800000 */
.L_x_345:
        /* <DEDUP_REMOVED lines=13> */
.L_x_348:
[----:B------:R-:W-:Y:S05]  /*17550*/  BSYNC B1 ;  /* 0x0000000000017941 */ /* 0x000fea0003800000 */
.L_x_347:
        /* <DEDUP_REMOVED lines=13> */
.L_x_350:
[----:B------:R-:W-:Y:S05]  /*17630*/  BSYNC B1 ;  /* 0x0000000000017941 */ /* 0x000fea0003800000 */
.L_x_349:
        /* <DEDUP_REMOVED lines=13> */
.L_x_352:
[----:B------:R-:W-:Y:S05]  /*17710*/  BSYNC B1 ;  /* 0x0000000000017941 */ /* 0x000fea0003800000 */
.L_x_351:
        /* <DEDUP_REMOVED lines=13> */
.L_x_354:
[----:B------:R-:W-:Y:S05]  /*177f0*/  BSYNC B1 ;  /* 0x0000000000017941 */ /* 0x000fea0003800000 */
.L_x_353:
        /* <DEDUP_REMOVED lines=13> */
.L_x_356:
[----:B------:R-:W-:Y:S05]  /*178d0*/  BSYNC B1 ;  /* 0x0000000000017941 */ /* 0x000fea0003800000 */
.L_x_355:
        /* <DEDUP_REMOVED lines=13> */
.L_x_358:
[----:B------:R-:W-:Y:S05]  /*179b0*/  BSYNC B1 ;  /* 0x0000000000017941 */ /* 0x000fea0003800000 */
.L_x_357:
        /* <DEDUP_REMOVED lines=13> */
.L_x_360:
[----:B------:R-:W-:Y:S05]  /*17a90*/  BSYNC B1 ;  /* 0x0000000000017941 */ /* 0x000fea0003800000 */
.L_x_359:
        /* <DEDUP_REMOVED lines=13> */
.L_x_362:
[----:B------:R-:W-:Y:S05]  /*17b70*/  BSYNC B1 ;  /* 0x0000000000017941 */ /* 0x000fea0003800000 */
.L_x_361:
        /* <DEDUP_REMOVED lines=13> */
.L_x_364:
[----:B------:R-:W-:Y:S05]  /*17c50*/  BSYNC B1 ;  /* 0x0000000000017941 */ /* 0x000fea0003800000 */
.L_x_363:
        /* <DEDUP_REMOVED lines=13> */
.L_x_366:
[----:B------:R-:W-:Y:S05]  /*17d30*/  BSYNC B1 ;  /* 0x0000000000017941 */ /* 0x000fea0003800000 */
.L_x_365:
        /* <DEDUP_REMOVED lines=13> */
.L_x_368:
[----:B------:R-:W-:Y:S05]  /*17e10*/  BSYNC B1 ;  /* 0x0000000000017941 */ /* 0x000fea0003800000 */
.L_x_367:
        /* <DEDUP_REMOVED lines=13> */
.L_x_370:
[----:B------:R-:W-:Y:S05]  /*17ef0*/  BSYNC B1 ;  /* 0x0000000000017941 */ /* 0x000fea0003800000 */
.L_x_369:
        /* <DEDUP_REMOVED lines=13> */
.L_x_372:
[----:B------:R-:W-:Y:S05]  /*17fd0*/  BSYNC B1 ;  /* 0x0000000000017941 */ /* 0x000fea0003800000 */
.L_x_371:
        /* <DEDUP_REMOVED lines=13> */
.L_x_374:
[----:B------:R-:W-:Y:S05]  /*180b0*/  BSYNC B1 ;  /* 0x0000000000017941 */ /* 0x000fea0003800000 */
.L_x_373:
        /* <DEDUP_REMOVED lines=13> */
.L_x_376:
[----:B------:R-:W-:Y:S05]  /*18190*/  BSYNC B1 ;  /* 0x0000000000017941 */ /* 0x000fea0003800000 */
.L_x_375:
        /* <DEDUP_REMOVED lines=13> */
.L_x_378:
[----:B------:R-:W-:Y:S05]  /*18270*/  BSYNC B1 ;  /* 0x0000000000017941 */ /* 0x000fea0003800000 */
.L_x_377:
        /* <DEDUP_REMOVED lines=13> */
.L_x_380:
[----:B------:R-:W-:Y:S05]  /*18350*/  BSYNC B1 ;  /* 0x0000000000017941 */ /* 0x000fea0003800000 */
.L_x_379:
        /* <DEDUP_REMOVED lines=13> */
.L_x_382:
[----:B------:R-:W-:Y:S05]  /*18430*/  BSYNC B1 ;  /* 0x0000000000017941 */ /* 0x000fea0003800000 */
.L_x_381:
        /* <DEDUP_REMOVED lines=13> */
.L_x_384:
[----:B------:R-:W-:Y:S05]  /*18510*/  BSYNC B1 ;  /* 0x0000000000017941 */ /* 0x000fea0003800000 */
.L_x_383:
        /* <DEDUP_REMOVED lines=13> */
.L_x_386:
[----:B------:R-:W-:Y:S05]  /*185f0*/  BSYNC B1 ;  /* 0x0000000000017941 */ /* 0x000fea0003800000 */
.L_x_385:
        /* <DEDUP_REMOVED lines=13> */
.L_x_388:
[----:B------:R-:W-:Y:S05]  /*186d0*/  BSYNC B1 ;  /* 0x0000000000017941 */ /* 0x000fea0003800000 */
.L_x_387:
        /* <DEDUP_REMOVED lines=13> */
.L_x_390:
[----:B------:R-:W-:Y:S05]  /*187b0*/  BSYNC B1 ;  /* 0x0000000000017941 */ /* 0x000fea0003800000 */
.L_x_389:
        /* <DEDUP_REMOVED lines=13> */
.L_x_392:
[----:B------:R-:W-:Y:S05]  /*18890*/  BSYNC B1 ;  /* 0x0000000000017941 */ /* 0x000fea0003800000 */
.L_x_391:
        /* <DEDUP_REMOVED lines=13> */
.L_x_394:
[----:B------:R-:W-:Y:S05]  /*18970*/  BSYNC B1 ;  /* 0x0000000000017941 */ /* 0x000fea0003800000 */
.L_x_393:
        /* <DEDUP_REMOVED lines=13> */
.L_x_396:
[----:B------:R-:W-:Y:S05]  /*18a50*/  BSYNC B1 ;  /* 0x0000000000017941 */ /* 0x000fea0003800000 */
.L_x_395:
        /* <DEDUP_REMOVED lines=13> */
.L_x_398:
[----:B------:R-:W-:Y:S05]  /*18b30*/  BSYNC B1 ;  /* 0x0000000000017941 */ /* 0x000fea0003800000 */
.L_x_397:
        /* <DEDUP_REMOVED lines=13> */
.L_x_400:
[----:B------:R-:W-:Y:S05]  /*18c10*/  BSYNC B1 ;  /* 0x0000000000017941 */ /* 0x000fea0003800000 */
.L_x_399:
        /* <DEDUP_REMOVED lines=13> */
.L_x_402:
[----:B------:R-:W-:Y:S05]  /*18cf0*/  BSYNC B1 ;  /* 0x0000000000017941 */ /* 0x000fea0003800000 */
.L_x_401:
        /* <DEDUP_REMOVED lines=13> */
.L_x_404:
[----:B------:R-:W-:Y:S05]  /*18dd0*/  BSYNC B1 ;  /* 0x0000000000017941 */ /* 0x000fea0003800000 */
.L_x_403:
        /* <DEDUP_REMOVED lines=13> */
.L_x_406:
[----:B------:R-:W-:Y:S05]  /*18eb0*/  BSYNC B1 ;  /* 0x0000000000017941 */ /* 0x000fea0003800000 */
.L_x_405:
        /* <DEDUP_REMOVED lines=13> */
.L_x_408:
[----:B------:R-:W-:Y:S05]  /*18f90*/  BSYNC B1 ;  /* 0x0000000000017941 */ /* 0x000fea0003800000 */
.L_x_407:
        /* <DEDUP_REMOVED lines=13> */
.L_x_410:
[----:B------:R-:W-:Y:S05]  /*19070*/  BSYNC B1 ;  /* 0x0000000000017941 */ /* 0x000fea0003800000 */
.L_x_409:
        /* <DEDUP_REMOVED lines=13> */
.L_x_412:
[----:B------:R-:W-:Y:S05]  /*19150*/  BSYNC B1 ;  /* 0x0000000000017941 */ /* 0x000fea0003800000 */
.L_x_411:
        /* <DEDUP_REMOVED lines=13> */
.L_x_414:
[----:B------:R-:W-:Y:S05]  /*19230*/  BSYNC B1 ;  /* 0x0000000000017941 */ /* 0x000fea0003800000 */
.L_x_413:
        /* <DEDUP_REMOVED lines=13> */
.L_x_416:
[----:B------:R-:W-:Y:S05]  /*19310*/  BSYNC B1 ;  /* 0x0000000000017941 */ /* 0x000fea0003800000 */
.L_x_415:
        /* <DEDUP_REMOVED lines=13> */
.L_x_418:
[----:B------:R-:W-:Y:S05]  /*193f0*/  BSYNC B1 ;  /* 0x0000000000017941 */ /* 0x000fea0003800000 */
.L_x_417:
        /* <DEDUP_REMOVED lines=13> */
.L_x_420:
[----:B------:R-:W-:Y:S05]  /*194d0*/  BSYNC B1 ;  /* 0x0000000000017941 */ /* 0x000fea0003800000 */
.L_x_419:
        /* <DEDUP_REMOVED lines=13> */
.L_x_422:
[----:B------:R-:W-:Y:S05]  /*195b0*/  BSYNC B1 ;  /* 0x0000000000017941 */ /* 0x000fea0003800000 */
.L_x_421:
        /* <DEDUP_REMOVED lines=13> */
.L_x_424:
[----:B------:R-:W-:Y:S05]  /*19690*/  BSYNC B1 ;  /* 0x0000000000017941 */ /* 0x000fea0003800000 */
.L_x_423:
        /* <DEDUP_REMOVED lines=13> */
.L_x_426:
[----:B------:R-:W-:Y:S05]  /*19770*/  BSYNC B1 ;  /* 0x0000000000017941 */ /* 0x000fea0003800000 */
.L_x_425:
        /* <DEDUP_REMOVED lines=13> */
.L_x_428:
[----:B------:R-:W-:Y:S05]  /*19850*/  BSYNC B1 ;  /* 0x0000000000017941 */ /* 0x000fea0003800000 */
.L_x_427:
        /* <DEDUP_REMOVED lines=13> */
.L_x_430:
[----:B------:R-:W-:Y:S05]  /*19930*/  BSYNC B1 ;  /* 0x0000000000017941 */ /* 0x000fea0003800000 */
.L_x_429:
        /* <DEDUP_REMOVED lines=13> */
.L_x_432:
[----:B------:R-:W-:Y:S05]  /*19a10*/  BSYNC B1 ;  /* 0x0000000000017941 */ /* 0x000fea0003800000 */
.L_x_431:
        /* <DEDUP_REMOVED lines=13> */
.L_x_434:
[----:B------:R-:W-:Y:S05]  /*19af0*/  BSYNC B1 ;  /* 0x0000000000017941 */ /* 0x000fea0003800000 */
.L_x_433:
        /* <DEDUP_REMOVED lines=13> */
.L_x_436:
[----:B------:R-:W-:Y:S05]  /*19bd0*/  BSYNC B1 ;  /* 0x0000000000017941 */ /* 0x000fea0003800000 */
.L_x_435:
        /* <DEDUP_REMOVED lines=13> */
.L_x_438:
[----:B------:R-:W-:Y:S05]  /*19cb0*/  BSYNC B1 ;  /* 0x0000000000017941 */ /* 0x000fea0003800000 */
.L_x_437:
        /* <DEDUP_REMOVED lines=13> */
.L_x_440:
[----:B------:R-:W-:Y:S05]  /*19d90*/  BSYNC B1 ;  /* 0x0000000000017941 */ /* 0x000fea0003800000 */
.L_x_439:
        /* <DEDUP_REMOVED lines=13> */
.L_x_442:
[----:B------:R-:W-:Y:S05]  /*19e70*/  BSYNC B1 ;  /* 0x0000000000017941 */ /* 0x000fea0003800000 */
.L_x_441:
        /* <DEDUP_REMOVED lines=13> */
.L_x_444:
[----:B------:R-:W-:Y:S05]  /*19f50*/  BSYNC B1 ;  /* 0x0000000000017941 */ /* 0x000fea0003800000 */
.L_x_443:
        /* <DEDUP_REMOVED lines=13> */
.L_x_446:
[----:B------:R-:W-:Y:S05]  /*1a030*/  BSYNC B1 ;  /* 0x0000000000017941 */ /* 0x000fea0003800000 */
.L_x_445:
        /* <DEDUP_REMOVED lines=13> */
.L_x_448:
[----:B------:R-:W-:Y:S05]  /*1a110*/  BSYNC B1 ;  /* 0x0000000000017941 */ /* 0x000fea0003800000 */
.L_x_447:
        /* <DEDUP_REMOVED lines=13> */
.L_x_450:
[----:B------:R-:W-:Y:S05]  /*1a1f0*/  BSYNC B1 ;  /* 0x0000000000017941 */ /* 0x000fea0003800000 */
.L_x_449:
        /* <DEDUP_REMOVED lines=13> */
.L_x_452:
[----:B------:R-:W-:Y:S05]  /*1a2d0*/  BSYNC B1 ;  /* 0x0000000000017941 */ /* 0x000fea0003800000 */
.L_x_451:
        /* <DEDUP_REMOVED lines=13> */
.L_x_454:
[----:B------:R-:W-:Y:S05]  /*1a3b0*/  BSYNC B1 ;  /* 0x0000000000017941 */ /* 0x000fea0003800000 */
.L_x_453:
        /* <DEDUP_REMOVED lines=13> */
.L_x_456:
[----:B------:R-:W-:Y:S05]  /*1a490*/  BSYNC B1 ;  /* 0x0000000000017941 */ /* 0x000fea0003800000 */
.L_x_455:
        /* <DEDUP_REMOVED lines=13> */
.L_x_458:
[----:B------:R-:W-:Y:S05]  /*1a570*/  BSYNC B1 ;  /* 0x0000000000017941 */ /* 0x000fea0003800000 */
.L_x_457:
        /* <DEDUP_REMOVED lines=13> */
.L_x_460:
[----:B------:R-:W-:Y:S05]  /*1a650*/  BSYNC B1 ;  /* 0x0000000000017941 */ /* 0x000fea0003800000 */
.L_x_459:
        /* <DEDUP_REMOVED lines=13> */
.L_x_462:
[----:B------:R-:W-:Y:S05]  /*1a730*/  BSYNC B1 ;  /* 0x0000000000017941 */ /* 0x000fea0003800000 */
.L_x_461:
        /* <DEDUP_REMOVED lines=13> */
.L_x_464:
[----:B------:R-:W-:Y:S05]  /*1a810*/  BSYNC B1 ;  /* 0x0000000000017941 */ /* 0x000fea0003800000 */
.L_x_463:
        /* <DEDUP_REMOVED lines=13> */
.L_x_466:
[----:B------:R-:W-:Y:S05]  /*1a8f0*/  BSYNC B1 ;  /* 0x0000000000017941 */ /* 0x000fea0003800000 */
.L_x_465:
        /* <DEDUP_REMOVED lines=13> */
.L_x_468:
[----:B------:R-:W-:Y:S05]  /*1a9d0*/  BSYNC B1 ;  /* 0x0000000000017941 */ /* 0x000fea0003800000 */
.L_x_467:
        /* <DEDUP_REMOVED lines=13> */
.L_x_470:
[----:B------:R-:W-:Y:S05]  /*1aab0*/  BSYNC B1 ;  /* 0x0000000000017941 */ /* 0x000fea0003800000 */
.L_x_469:
        /* <DEDUP_REMOVED lines=13> */
.L_x_472:
[----:B------:R-:W-:Y:S05]  /*1ab90*/  BSYNC B1 ;  /* 0x0000000000017941 */ /* 0x000fea0003800000 */
.L_x_471:
        /* <DEDUP_REMOVED lines=13> */
.L_x_474:
[----:B------:R-:W-:Y:S05]  /*1ac70*/  BSYNC B1 ;  /* 0x0000000000017941 */ /* 0x000fea0003800000 */
.L_x_473:
        /* <DEDUP_REMOVED lines=13> */
.L_x_476:
[----:B------:R-:W-:Y:S05]  /*1ad50*/  BSYNC B1 ;  /* 0x0000000000017941 */ /* 0x000fea0003800000 */
.L_x_475:
        /* <DEDUP_REMOVED lines=13> */
.L_x_478:
[----:B------:R-:W-:Y:S05]  /*1ae30*/  BSYNC B1 ;  /* 0x0000000000017941 */ /* 0x000fea0003800000 */
.L_x_477:
        /* <DEDUP_REMOVED lines=13> */
.L_x_480:
[----:B------:R-:W-:Y:S05]  /*1af10*/  BSYNC B1 ;  /* 0x0000000000017941 */ /* 0x000fea0003800000 */
.L_x_479:
        /* <DEDUP_REMOVED lines=13> */
.L_x_482:
[----:B------:R-:W-:Y:S05]  /*1aff0*/  BSYNC B1 ;  /* 0x0000000000017941 */ /* 0x000fea0003800000 */
.L_x_481:
        /* <DEDUP_REMOVED lines=13> */
.L_x_484:
[----:B------:R-:W-:Y:S05]  /*1b0d0*/  BSYNC B1 ;  /* 0x0000000000017941 */ /* 0x000fea0003800000 */
.L_x_483:
        /* <DEDUP_REMOVED lines=13> */
.L_x_486:
[----:B------:R-:W-:Y:S05]  /*1b1b0*/  BSYNC B1 ;  /* 0x0000000000017941 */ /* 0x000fea0003800000 */
.L_x_485:
        /* <DEDUP_REMOVED lines=13> */
.L_x_488:
[----:B------:R-:W-:Y:S05]  /*1b290*/  BSYNC B1 ;  /* 0x0000000000017941 */ /* 0x000fea0003800000 */
.L_x_487:
        /* <DEDUP_REMOVED lines=13> */
.L_x_490:
[----:B------:R-:W-:Y:S05]  /*1b370*/  BSYNC B1 ;  /* 0x0000000000017941 */ /* 0x000fea0003800000 */
.L_x_489:
        /* <DEDUP_REMOVED lines=13> */
.L_x_492:
[----:B------:R-:W-:Y:S05]  /*1b450*/  BSYNC B1 ;  /* 0x0000000000017941 */ /* 0x000fea0003800000 */
.L_x_491:
        /* <DEDUP_REMOVED lines=13> */
.L_x_494:
[----:B------:R-:W-:Y:S05]  /*1b530*/  BSYNC B1 ;  /* 0x0000000000017941 */ /* 0x000fea0003800000 */
.L_x_493:
        /* <DEDUP_REMOVED lines=13> */
.L_x_496:
[----:B------:R-:W-:Y:S05]  /*1b610*/  BSYNC B1 ;  /* 0x0000000000017941 */ /* 0x000fea0003800000 */
.L_x_495:
        /* <DEDUP_REMOVED lines=13> */
.L_x_498:
[----:B------:R-:W-:Y:S05]  /*1b6f0*/  BSYNC B1 ;  /* 0x0000000000017941 */ /* 0x000fea0003800000 */
.L_x_497:
        /* <DEDUP_REMOVED lines=13> */
.L_x_500:
[----:B------:R-:W-:Y:S05]  /*1b7d0*/  BSYNC B1 ;  /* 0x0000000000017941 */ /* 0x000fea0003800000 */
.L_x_499:
        /* <DEDUP_REMOVED lines=13> */
.L_x_502:
[----:B------:R-:W-:Y:S05]  /*1b8b0*/  BSYNC B1 ;  /* 0x0000000000017941 */ /* 0x000fea0003800000 */
.L_x_501:
        /* <DEDUP_REMOVED lines=13> */
.L_x_504:
[----:B------:R-:W-:Y:S05]  /*1b990*/  BSYNC B1 ;  /* 0x0000000000017941 */ /* 0x000fea0003800000 */
.L_x_503:
        /* <DEDUP_REMOVED lines=13> */
.L_x_506:
[----:B------:R-:W-:Y:S05]  /*1ba70*/  BSYNC B1 ;  /* 0x0000000000017941 */ /* 0x000fea0003800000 */
.L_x_505:
        /* <DEDUP_REMOVED lines=13> */
.L_x_508:
[----:B------:R-:W-:Y:S05]  /*1bb50*/  BSYNC B1 ;  /* 0x0000000000017941 */ /* 0x000fea0003800000 */
.L_x_507:
        /* <DEDUP_REMOVED lines=13> */
.L_x_510:
[----:B------:R-:W-:Y:S05]  /*1bc30*/  BSYNC B1 ;  /* 0x0000000000017941 */ /* 0x000fea0003800000 */
.L_x_509:
        /* <DEDUP_REMOVED lines=13> */
.L_x_512:
[----:B------:R-:W-:Y:S05]  /*1bd10*/  BSYNC B1 ;  /* 0x0000000000017941 */ /* 0x000fea0003800000 */
.L_x_511:
        /* <DEDUP_REMOVED lines=13> */
.L_x_514:
[----:B------:R-:W-:Y:S05]  /*1bdf0*/  BSYNC B1 ;  /* 0x0000000000017941 */ /* 0x000fea0003800000 */
.L_x_513:
        /* <DEDUP_REMOVED lines=13> */
.L_x_516:
[----:B------:R-:W-:Y:S05]  /*1bed0*/  BSYNC B1 ;  /* 0x0000000000017941 */ /* 0x000fea0003800000 */
.L_x_515:
        /* <DEDUP_REMOVED lines=13> */
.L_x_518:
[----:B------:R-:W-:Y:S05]  /*1bfb0*/  BSYNC B1 ;  /* 0x0000000000017941 */ /* 0x000fea0003800000 */
.L_x_517:
        /* <DEDUP_REMOVED lines=13> */
.L_x_520:
[----:B------:R-:W-:Y:S05]  /*1c090*/  BSYNC B1 ;  /* 0x0000000000017941 */ /* 0x000fea0003800000 */
.L_x_519:
        /* <DEDUP_REMOVED lines=13> */
.L_x_522:
[----:B------:R-:W-:Y:S05]  /*1c170*/  BSYNC B1 ;  /* 0x0000000000017941 */ /* 0x000fea0003800000 */
.L_x_521:
        /* <DEDUP_REMOVED lines=13> */
.L_x_524:
[----:B------:R-:W-:Y:S05]  /*1c250*/  BSYNC B1 ;  /* 0x0000000000017941 */ /* 0x000fea0003800000 */
.L_x_523:
        /* <DEDUP_REMOVED lines=13> */
.L_x_526:
[----:B------:R-:W-:Y:S05]  /*1c330*/  BSYNC B1 ;  /* 0x0000000000017941 */ /* 0x000fea0003800000 */
.L_x_525:
        /* <DEDUP_REMOVED lines=13> */
.L_x_528:
[----:B------:R-:W-:Y:S05]  /*1c410*/  BSYNC B1 ;  /* 0x0000000000017941 */ /* 0x000fea0003800000 */
.L_x_527:
        /* <DEDUP_REMOVED lines=13> */
.L_x_530:
[----:B------:R-:W-:Y:S05]  /*1c4f0*/  BSYNC B1 ;  /* 0x0000000000017941 */ /* 0x000fea0003800000 */
.L_x_529:
        /* <DEDUP_REMOVED lines=13> */
.L_x_532:
[----:B------:R-:W-:Y:S05]  /*1c5d0*/  BSYNC B1 ;  /* 0x0000000000017941 */ /* 0x000fea0003800000 */
.L_x_531:
        /* <DEDUP_REMOVED lines=13> */
.L_x_534:
[----:B------:R-:W-:Y:S05]  /*1c6b0*/  BSYNC B1 ;  /* 0x0000000000017941 */ /* 0x000fea0003800000 */
.L_x_533:
        /* <DEDUP_REMOVED lines=13> */
.L_x_536:
[----:B------:R-:W-:Y:S05]  /*1c790*/  BSYNC B1 ;  /* 0x0000000000017941 */ /* 0x000fea0003800000 */
.L_x_535:
        /* <DEDUP_REMOVED lines=13> */
.L_x_538:
[----:B------:R-:W-:Y:S05]  /*1c870*/  BSYNC B1 ;  /* 0x0000000000017941 */ /* 0x000fea0003800000 */
.L_x_537:
        /* <DEDUP_REMOVED lines=13> */
.L_x_540:
[----:B------:R-:W-:Y:S05]  /*1c950*/  BSYNC B1 ;  /* 0x0000000000017941 */ /* 0x000fea0003800000 */
.L_x_539:
        /* <DEDUP_REMOVED lines=13> */
.L_x_542:
[----:B------:R-:W-:Y:S05]  /*1ca30*/  BSYNC B1 ;  /* 0x0000000000017941 */ /* 0x000fea0003800000 */
.L_x_541:
        /* <DEDUP_REMOVED lines=13> */
.L_x_544:
[----:B------:R-:W-:Y:S05]  /*1cb10*/  BSYNC B1 ;  /* 0x0000000000017941 */ /* 0x000fea0003800000 */
.L_x_543:
        /* <DEDUP_REMOVED lines=13> */
.L_x_546:
[----:B------:R-:W-:Y:S05]  /*1cbf0*/  BSYNC B1 ;  /* 0x0000000000017941 */ /* 0x000fea0003800000 */
.L_x_545:
[----:B--234-:R-:W2:Y:S01]  /*1cc00*/  LDL.LU R3, [R1+0x44c] ;  /* 0x00044c0001037983 */ /* 0x01cea20000300800 */
        /* <DEDUP_REMOVED lines=12> */
.L_x_548:
[----:B------:R-:W-:Y:S05]  /*1ccd0*/  BSYNC B1 ;  /* 0x0000000000017941 */ /* 0x000fea0003800000 */
.L_x_547:
[----:B--2---:R-:W2:Y:S01]  /*1cce0*/  LDL.LU R3, [R1+0x450] ;  /* 0x0004500001037983 */ /* 0x004ea20000300800 */
        /* <DEDUP_REMOVED lines=12> */
.L_x_550:
[----:B------:R-:W-:Y:S05]  /*1cdb0*/  BSYNC B1 ;  /* 0x0000000000017941 */ /* 0x000fea0003800000 */
.L_x_549:
[----:B------:R-:W-:Y:S05]  /*1cdc0*/  @P1 BRA `(.L_x_551) ;  /* 0x00000048008c1947 */ /* 0x000fea0003800000 */
[----:B------:R-:W2:Y:S01]  /*1cdd0*/  LDL.LU R2, [R1+0x454] ;  /* 0x0004540001027983 */ /* 0x000ea20000300800 */
[----:B-----5:R-:W-:-:S04]  /*1cde0*/  LOP3.LUT R0, R0, 0xff, RZ, 0xc0, !PT ;  /* 0x000000ff00007812 */ /* 0x020fc800078ec0ff */
[----:B------:R-:W-:-:S05]  /*1cdf0*/  F2FP.F16.E4M3.UNPACK_B R0, R0 ;  /* 0x00000000ff00723e */ /* 0x000fca00020006ff */
[----:B------:R-:W-:-:S05]  /*1ce00*/  HADD2.F32 R0, -RZ, R0.H0_H0 ;  /* 0x20000000ff007230 */ /* 0x000fca0000004100 */
[----:B------:R-:W-:-:S04]  /*1ce10*/  FMUL R0, R0, UR23 ;  /* 0x0000001700007c20 */ /* 0x000fc80008400000 */
[----:B--2---:R-:W-:-:S05]  /*1ce20*/  FFMA R0, R2, UR22, R0 ;  /* 0x0000001602007c23 */ /* 0x004fca0008000000 */
[----:B------:R-:W-:-:S05]  /*1ce30*/  F2FP.SATFINITE.E4M3.F32.PACK_AB_MERGE_C R3, RZ, R0, RZ ;  /* 0x00000000ff03723e */ /* 0x000fca00048070ff */
[----:B------:R2:W-:Y:S01]  /*1ce40*/  STG.E.U8 desc[UR20][R26.64+0xf9], R3 ;  /* 0x0000f9031a007986 */ /* 0x0005e2000c101114 */
[----:B------:R-:W-:Y:S05]  /*1ce50*/  BRA `(.L_x_551) ;  /* 0x0000004800687947 */ /* 0x000fea0003800000 */
.L_x_38:
[----:B------:R-:W-:Y:S01]  /*1ce60*/  ISETP.GE.AND P3, PT, R32, 0x1, PT ;  /* 0x000000012000780c */ /* 0x000fe20003f66270 */
[----:B------:R-:W-:Y:S01]  /*1ce70*/  FMUL R4, R4, UR22 ;  /* 0x0000001604047c20 */ /* 0x000fe20008400000 */
[----:B------:R-:W2:Y:S02]  /*1ce80*/  LDL.LU R35, [R1+0x200] ;  /* 0x0002000001237983 */ /* 0x000ea40000300800 */
[----:B------:R-:W-:Y:S02]  /*1ce90*/  ISETP.LT.OR P0, PT, R0, 0x1, !P3 ;  /* 0x000000010000780c */ /* 0x000fe40005f01670 */
[----:B------:R-:W-:Y:S01]  /*1cea0*/  F2FP.SATFINITE.E4M3.F32.PACK_AB_MERGE_C R4, RZ, R4, RZ ;  /* 0x00000004ff04723e */ /* 0x000fe200048070ff */
[----:B------:R-:W-:Y:S01]  /*1ceb0*/  FMUL R5, R5, UR22 ;  /* 0x0000001605057c20 */ /* 0x000fe20008400000 */
[----:B------:R-:W-:Y:S01]  /*1cec0*/  ISETP.GE.AND P2, PT, R32, 0x9, PT ;  /* 0x000000092000780c */ /* 0x000fe20003f46270 */
[----:B------:R-:W-:Y:S01]  /*1ced0*/  FMUL R6, R6, UR22 ;  /* 0x0000001606067c20 */ /* 0x000fe20008400000 */
[----:B------:R-:W-:Y:S01]  /*1cee0*/  FMUL R7, R7, UR22 ;  /* 0x0000001607077c20 */ /* 0x000fe20008400000 */
[----:B------:R-:W-:Y:S01]  /*1cef0*/  ISETP.LT.OR P1, PT, R0, 0x9, !P3 ;  /* 0x000000090000780c */ /* 0x000fe20005f21670 */
[----:B------:R-:W-:Y:S01]  /*1cf00*/  FMUL R8, R8, UR22 ;  /* 0x0000001608087c20 */ /* 0x000fe20008400000 */
[----:B------:R-:W-:Y:S01]  /*1cf10*/  ISETP.LT.OR P5, PT, R0, 0xa, !P3 ;  /* 0x0000000a0000780c */ /* 0x000fe20005fa1670 */
[----:B------:R-:W-:Y:S01]  /*1cf20*/  FMUL R9, R9, UR22 ;  /* 0x0000001609097c20 */ /* 0x000fe20008400000 */
[----:B------:R-:W-:Y:S01]  /*1cf30*/  FMUL R10, R10, UR22 ;  /* 0x000000160a0a7c20 */ /* 0x000fe20008400000 */
[----:B------:R-:W-:Y:S01]  /*1cf40*/  FMUL R11, R11, UR22 ;  /* 0x000000160b0b7c20 */ /* 0x000fe20008400000 */
[----:B------:R-:W-:Y:S01]  /*1cf50*/  @!P0 STG.E.U8 desc[UR20][R2.64], R4 ;  /* 0x0000000402008986 */ /* 0x000fe2000c101114 */
[----:B------:R-:W-:-:S02]  /*1cf60*/  ISETP.LT.OR P0, PT, R0, 0x2, !P3 ;  /* 0x000000020000780c */ /* 0x000fc40005f01670 */
[----:B------:R-:W-:Y:S01]  /*1cf70*/  F2FP.SATFINITE.E4M3.F32.PACK_AB_MERGE_C R5, RZ, R5, RZ ;  /* 0x00000005ff05723e */ /* 0x000fe200048070ff */
[----:B------:R-:W-:Y:S01]  /*1cf80*/  FMUL R12, R12, UR22 ;  /* 0x000000160c0c7c20 */ /* 0x000fe20008400000 */
[----:B------:R-:W-:Y:S01]  /*1cf90*/  F2FP.SATFINITE.E4M3.F32.PACK_AB_MERGE_C R6, RZ, R6, RZ ;  /* 0x00000006ff06723e */ /* 0x000fe200048070ff */
[----:B------:R-:W-:Y:S01]  /*1cfa0*/  FMUL R13, R13, UR22 ;  /* 0x000000160d0d7c20 */ /* 0x000fe20008400000 */
[----:B------:R-:W-:Y:S01]  /*1cfb0*/  FMUL R14, R14, UR22 ;  /* 0x000000160e0e7c20 */ /* 0x000fe20008400000 */
[----:B------:R-:W-:Y:S01]  /*1cfc0*/  FMUL R15, R15, UR22 ;  /* 0x000000160f0f7c20 */ /* 0x000fe20008400000 */
[----:B------:R-:W-:Y:S01]  /*1cfd0*/  FMUL R16, R16, UR22 ;  /* 0x0000001610107c20 */ /* 0x000fe20008400000 */
[----:B------:R-:W-:Y:S01]  /*1cfe0*/  FMUL R17, R17, UR22 ;  /* 0x0000001611117c20 */ /* 0x000fe20008400000 */
[----:B------:R-:W-:Y:S01]  /*1cff0*/  FMUL R18, R18, UR22 ;  /* 0x0000001612127c20 */ /* 0x000fe20008400000 */
[----:B------:R-:W-:Y:S01]  /*1d000*/  FMUL R19, R19, UR22 ;  /* 0x0000001613137c20 */ /* 0x000fe20008400000 */
[----:B------:R-:W-:Y:S01]  /*1d010*/  FMUL R20, R20, UR22 ;  /* 0x0000001614147c20 */ /* 0x000fe20008400000 */
[----:B------:R0:W-:Y:S01]  /*1d020*/  @!P0 STG.E.U8 desc[UR20][R2.64+0x1], R5 ;  /* 0x0000010502008986 */ /* 0x0001e2000c101114 */
[----:B------:R-:W-:-:S02]  /*1d030*/  ISETP.LT.OR P0, PT, R0, 0x1, !P2 ;  /* 0x000000010000780c */ /* 0x000fc40005701670 */
[----:B------:R-:W-:Y:S01]  /*1d040*/  F2FP.SATFINITE.E4M3.F32.PACK_AB_MERGE_C R7, RZ, R7, RZ ;  /* 0x00000007ff07723e */ /* 0x000fe200048070ff */
[----:B------:R-:W-:Y:S01]  /*1d050*/  FMUL R21, R21, UR22 ;  /* 0x0000001615157c20 */ /* 0x000fe20008400000 */
[----:B------:R-:W-:Y:S01]  /*1d060*/  FMUL R22, R22, UR22 ;  /* 0x0000001616167c20 */ /* 0x000fe20008400000 */
[----:B------:R-:W4:Y:S08]  /*1d070*/  LDL.LU R34, [R1+0x204] ;  /* 0x0002040001227983 */ /* 0x000f300000300800 */
[----:B------:R-:W-:Y:S01]  /*1d080*/  @!P0 STG.E.U8 desc[UR20][R24.64], R6 ;  /* 0x0000000618008986 */ /* 0x000fe2000c101114 */
[----:B------:R-:W-:-:S02]  /*1d090*/  ISETP.LT.OR P0, PT, R0, 0x2, !P2 ;  /* 0x000000020000780c */ /* 0x000fc40005701670 */
[----:B------:R-:W-:Y:S01]  /*1d0a0*/  F2FP.SATFINITE.E4M3.F32.PACK_AB_MERGE_C R8, RZ, R8, RZ ;  /* 0x00000008ff08723e */ /* 0x000fe200048070ff */
[----:B------:R-:W5:Y:S01]  /*1d0b0*/  LDL.LU R38, [R1+0x208] ;  /* 0x0002080001267983 */ /* 0x000f620000300800 */
[----:B------:R-:W-:Y:S02]  /*1d0c0*/  F2FP.SATFINITE.E4M3.F32.PACK_AB_MERGE_C R9, RZ, R9, RZ ;  /* 0x00000009ff09723e */ /* 0x000fe400048070ff */
[----:B------:R-:W-:Y:S01]  /*1d0d0*/  F2FP.SATFINITE.E4M3.F32.PACK_AB_MERGE_C R10, RZ, R10, RZ ;  /* 0x0000000aff0a723e */ /* 0x000fe200048070ff */
[----:B------:R-:W-:Y:S01]  /*1d0e0*/  FMUL R23, R23, UR22 ;  /* 0x0000001617177c20 */ /* 0x000fe20008400000 */
[----:B------:R-:W-:Y:S01]  /*1d0f0*/  F2FP.SATFINITE.E4M3.F32.PACK_AB_MERGE_C R11, RZ, R11, RZ ;  /* 0x0000000bff0b723e */ /* 0x000fe200048070ff */
[----:B------:R-:W3:Y:S04]  /*1d100*/  LDL.LU R37, [R1+0x20c] ;  /* 0x00020c0001257983 */ /* 0x000ee80000300800 */
[----:B------:R1:W-:Y:S01]  /*1d110*/  @!P0 STG.E.U8 desc[UR20][R24.64+0x1], R7 ;  /* 0x0000010718008986 */ /* 0x0003e2000c101114 */
[----:B------:R-:W-:-:S03]  /*1d120*/  ISETP.LT.OR P0, PT, R0, 0x9, !P2 ;  /* 0x000000090000780c */ /* 0x000fc60005701670 */
[----:B------:R-:W-:Y:S01]  /*1d130*/  @!P1 STG.E.U8 desc[UR20][R2.64+0x8], R8 ;  /* 0x0000080802009986 */ /* 0x000fe2000c101114 */
[----:B------:R-:W-:-:S03]  /*1d140*/  ISETP.LT.OR P1, PT, R0, 0xa, !P2 ;  /* 0x0000000a0000780c */ /* 0x000fc60005721670 */
[----:B------:R-:W-:Y:S01]  /*1d150*/  @!P5 STG.E.U8 desc[UR20][R2.64+0x9], R9 ;  /* 0x000009090200d986 */ /* 0x000fe2000c101114 */
[----:B------:R-:W-:Y:S02]  /*1d160*/  ISETP.LT.OR P5, PT, R0, 0x11, !P3 ;  /* 0x000000110000780c */ /* 0x000fe40005fa1670 */
[----:B------:R-:W-:Y:S01]  /*1d170*/  F2FP.SATFINITE.E4M3.F32.PACK_AB_MERGE_C R12, RZ, R12, RZ ;  /* 0x0000000cff0c723e */ /* 0x000fe200048070ff */
[----:B------:R-:W-:Y:S01]  /*1d180*/  FMUL R152, R152, UR22 ;  /* 0x0000001698987c20 */ /* 0x000fe20008400000 */
[----:B------:R-:W-:Y:S01]  /*1d190*/  F2FP.SATFINITE.E4M3.F32.PACK_AB_MERGE_C R13, RZ, R13, RZ ;  /* 0x0000000dff0d723e */ /* 0x000fe200048070ff */
[----:B------:R-:W-:Y:S01]  /*1d1a0*/  @!P0 STG.E.U8 desc[UR20][R24.64+0x8], R10 ;  /* 0x0000080a18008986 */ /* 0x000fe2000c101114 */
[----:B------:R-:W-:-:S03]  /*1d1b0*/  ISETP.LT.OR P0, PT, R0, 0x12, !P3 ;  /* 0x000000120000780c */ /* 0x000fc60005f01670 */
[----:B------:R-:W-:Y:S01]  /*1d1c0*/  @!P1 STG.E.U8 desc[UR20][R24.64+0x9], R11 ;  /* 0x0000090b18009986 */ /* 0x000fe2000c101114 */
[----:B------:R-:W-:-:S03]  /*1d1d0*/  ISETP.LT.OR P1, PT, R0, 0x11, !P2 ;  /* 0x000000110000780c */ /* 0x000fc60005721670 */
[----:B------:R-:W-:Y:S01]  /*1d1e0*/  @!P5 STG.E.U8 desc[UR20][R2.64+0x10], R12 ;  /* 0x0000100c0200d986 */ /* 0x000fe2000c101114 */
[C---:B------:R-:W-:Y:S02]  /*1d1f0*/  ISETP.LT.OR P5, PT, R0.reuse, 0x12, !P2 ;  /* 0x000000120000780c */ /* 0x040fe400057a1670 */
[----:B------:R-:W-:Y:S01]  /*1d200*/  F2FP.SATFINITE.E4M3.F32.PACK_AB_MERGE_C R14, RZ, R14, RZ ;  /* 0x0000000eff0e723e */ /* 0x000fe200048070ff */
[----:B------:R-:W4:Y:S04]  /*1d210*/  LDL.LU R33, [R1+0x210] ;  /* 0x0002100001217983 */ /* 0x000f280000300800 */
[----:B------:R-:W-:Y:S01]  /*1d220*/  @!P0 STG.E.U8 desc[UR20][R2.64+0x11], R13 ;  /* 0x0000110d02008986 */ /* 0x000fe2000c101114 */
[----:B------:R-:W-:Y:S02]  /*1d230*/  ISETP.LT.OR P0, PT, R0, 0x19, !P3 ;  /* 0x000000190000780c */ /* 0x000fe40005f01670 */
[----:B------:R-:W-:-:S02]  /*1d240*/  F2FP.SATFINITE.E4M3.F32.PACK_AB_MERGE_C R15, RZ, R15, RZ ;  /* 0x0000000fff0f723e */ /* 0x000fc400048070ff */
[----:B------:R-:W-:Y:S01]  /*1d250*/  F2FP.SATFINITE.E4M3.F32.PACK_AB_MERGE_C R16, RZ, R16, RZ ;  /* 0x00000010ff10723e */ /* 0x000fe200048070ff */
[----:B------:R-:W-:Y:S01]  /*1d260*/  @!P1 STG.E.U8 desc[UR20][R24.64+0x10], R14 ;  /* 0x0000100e18009986 */ /* 0x000fe2000c101114 */
        /* <DEDUP_REMOVED lines=8> */
[----:B------:R-:W3:Y:S01]  /*1d2f0*/  LDL.LU R31, [R1+0x214] ;  /* 0x00021400011f7983 */ /* 0x000ee20000300800 */
[----:B------:R-:W-:-:S03]  /*1d300*/  F2FP.SATFINITE.E4M3.F32.PACK_AB_MERGE_C R19, RZ, R19, RZ ;  /* 0x00000013ff13723e */ /* 0x000fc600048070ff */
[----:B------:R-:W-:Y:S01]  /*1d310*/  @!P1 STG.E.U8 desc[UR20][R2.64+0x19], R17 ;  /* 0x0000191102009986 */ /* 0x000fe2000c101114 */
[----:B------:R-:W-:-:S03]  /*1d320*/  ISETP.LT.OR P1, PT, R0, 0x21, !P3 ;  /* 0x000000210000780c */ /* 0x000fc60005f21670 */
[----:B------:R-:W-:Y:S01]  /*1d330*/  @!P5 STG.E.U8 desc[UR20][R24.64+0x18], R18 ;  /* 0x000018121800d986 */ /* 0x000fe2000c101114 */
[----:B------:R-:W-:-:S03]  /*1d340*/  ISETP.LT.OR P5, PT, R0, 0x22, !P3 ;  /* 0x000000220000780c */ /* 0x000fc60005fa1670 */
[----:B------:R-:W-:Y:S01]  /*1d350*/  @!P0 STG.E.U8 desc[UR20][R24.64+0x19], R19 ;  /* 0x0000191318008986 */ /* 0x000fe2000c101114 */
[----:B------:R-:W-:Y:S02]  /*1d360*/  ISETP.LT.OR P0, PT, R0, 0x21, !P2 ;  /* 0x000000210000780c */ /* 0x000fe40005701670 */
[----:B------:R-:W-:Y:S01]  /*1d370*/  F2FP.SATFINITE.E4M3.F32.PACK_AB_MERGE_C R20, RZ, R20, RZ ;  /* 0x00000014ff14723e */ /* 0x000fe200048070ff */
[----:B------:R-:W3:Y:S01]  /*1d380*/  LDL.LU R30, [R1+0x218] ;  /* 0x00021800011e7983 */ /* 0x000ee20000300800 */
[----:B------:R-:W-:Y:S01]  /*1d390*/  F2FP.SATFINITE.E4M3.F32.PACK_AB_MERGE_C R21, RZ, R21, RZ ;  /* 0x00000015ff15723e */ /* 0x000fe200048070ff */
[----:B------:R-:W-:Y:S01]  /*1d3a0*/  FMUL R154, R154, UR22 ;  /* 0x000000169a9a7c20 */ /* 0x000fe20008400000 */
[----:B------:R-:W-:Y:S01]  /*1d3b0*/  F2FP.SATFINITE.E4M3.F32.PACK_AB_MERGE_C R22, RZ, R22, RZ ;  /* 0x00000016ff16723e */ /* 0x000fe200048070ff */
[----:B------:R-:W-:Y:S01]  /*1d3c0*/  @!P1 STG.E.U8 desc[UR20][R2.64+0x20], R20 ;  /* 0x0000201402009986 */ /* 0x000fe2000c101114 */
[C---:B------:R-:W-:Y:S01]  /*1d3d0*/  ISETP.LT.OR P1, PT, R0.reuse, 0x22, !P2 ;  /* 0x000000220000780c */ /* 0x040fe20005721670 */
[----:B------:R-:W-:Y:S01]  /*1d3e0*/  FMUL R155, R155, UR22 ;  /* 0x000000169b9b7c20 */ /* 0x000fe20008400000 */
[----:B------:R-:W-:Y:S01]  /*1d3f0*/  F2FP.SATFINITE.E4M3.F32.PACK_AB_MERGE_C R23, RZ, R23, RZ ;  /* 0x00000017ff17723e */ /* 0x000fe200048070ff */
[----:B------:R-:W-:Y:S01]  /*1d400*/  @!P5 STG.E.U8 desc[UR20][R2.64+0x21], R21 ;  /* 0x000021150200d986 */ /* 0x000fe2000c101114 */
[----:B------:R-:W-:Y:S01]  /*1d410*/  ISETP.LT.OR P5, PT, R0, 0x29, !P3 ;  /* 0x000000290000780c */ /* 0x000fe20005fa1670 */
[----:B------:R-:W-:Y:S01]  /*1d420*/  FMUL R156, R156, UR22 ;  /* 0x000000169c9c7c20 */ /* 0x000fe20008400000 */
[----:B------:R-:W-:Y:S01]  /*1d430*/  F2FP.SATFINITE.E4M3.F32.PACK_AB_MERGE_C R152, RZ, R152, RZ ;  /* 0x00000098ff98723e */ /* 0x000fe200048070ff */
[----:B------:R-:W-:Y:S01]  /*1d440*/  @!P0 STG.E.U8 desc[UR20][R24.64+0x20], R22 ;  /* 0x0000201618008986 */ /* 0x000fe2000c101114 */
[----:B------:R-:W-:Y:S01]  /*1d450*/  ISETP.LT.OR P0, PT, R0, 0x2a, !P3 ;  /* 0x0000002a0000780c */ /* 0x000fe20005f01670 */
[----:B------:R-:W-:Y:S01]  /*1d460*/  FMUL R157, R157, UR22 ;  /* 0x000000169d9d7c20 */ /* 0x000fe20008400000 */
        /* <DEDUP_REMOVED lines=12> */
[C---:B------:R-:W-:Y:S01]  /*1d530*/  ISETP.LT.OR P0, PT, R0.reuse, 0x31, !P3 ;  /* 0x000000310000780c */ /* 0x040fe20005f01670 */
[----:B------:R-:W-:Y:S01]  /*1d540*/  FMUL R161, R161, UR22 ;  /* 0x00000016a1a17c20 */ /* 0x000fe20008400000 */
[----:B------:R-:W-:Y:S01]  /*1d550*/  ISETP.LT.OR P6, PT, R0, 0x32, !P2 ;  /* 0x000000320000780c */ /* 0x000fe200057c1670 */
        /* <DEDUP_REMOVED lines=43> */
[----:B0-----:R-:W-:Y:S01]  /*1d810*/  F2FP.SATFINITE.E4M3.F32.PACK_AB_MERGE_C R5, RZ, R168, RZ ;  /* 0x000000a8ff05723e */ /* 0x001fe200048070ff */
[----:B------:R-:W-:Y:S01]  /*1d820*/  @!P0 STG.E.U8 desc[UR20][R2.64+0x40], R164 ;  /* 0x000040a402008986 */ /* 0x000fe2000c101114 */
[----:B------:R-:W-:Y:S01]  /*1d830*/  ISETP.LT.OR P0, PT, R0, 0x49, !P3 ;  /* 0x000000490000780c */ /* 0x000fe20005f01670 */
[----:B------:R-:W-:Y:S01]  /*1d840*/  FMUL R174, R174, UR22 ;  /* 0x00000016aeae7c20 */ /* 0x000fe20008400000 */
[----:B------:R-:W-:Y:S01]  /*1d850*/  F2FP.SATFINITE.E4M3.F32.PACK_AB_MERGE_C R169, RZ, R169, RZ ;  /* 0x000000a9ffa9723e */ /* 0x000fe200048070ff */
[----:B------:R-:W-:Y:S01]  /*1d860*/  @!P1 STG.E.U8 desc[UR20][R2.64+0x41], R165 ;  /* 0x000041a502009986 */ /* 0x000fe2000c101114 */
[C---:B------:R-:W-:Y:S01]  /*1d870*/  ISETP.LT.OR P1, PT, R0.reuse, 0x4a, !P3 ;  /* 0x0000004a0000780c */ /* 0x040fe20005f21670 */
[----:B------:R-:W-:Y:S01]  /*1d880*/  FMUL R175, R175, UR22 ;  /* 0x00000016afaf7c20 */ /* 0x000fe20008400000 */
[----:B-1----:R-:W-:Y:S01]  /*1d890*/  F2FP.SATFINITE.E4M3.F32.PACK_AB_MERGE_C R7, RZ, R170, RZ ;  /* 0x000000aaff07723e */ /* 0x002fe200048070ff */
        /* <DEDUP_REMOVED lines=8> */
[----:B------:R0:W-:Y:S01]  /*1d920*/  @!P0 STG.E.U8 desc[UR20][R2.64+0x48], R5 ;  /* 0x0000480502008986 */ /* 0x0001e2000c101114 */
[----:B------:R-:W-:Y:S01]  /*1d930*/  ISETP.LT.OR P0, PT, R0, 0x51, !P3 ;  /* 0x000000510000780c */ /* 0x000fe20005f01670 */
[----:B------:R-:W-:Y:S01]  /*1d940*/  FMUL R178, R178, UR22 ;  /* 0x00000016b2b27c20 */ /* 0x000fe20008400000 */
[----:B------:R-:W-:Y:S01]  /*1d950*/  F2FP.SATFINITE.E4M3.F32.PACK_AB_MERGE_C R175, RZ, R175, RZ ;  /* 0x000000afffaf723e */ /* 0x000fe200048070ff */
[----:B------:R-:W-:Y:S01]  /*1d960*/  @!P1 STG.E.U8 desc[UR20][R2.64+0x49], R169 ;  /* 0x000049a902009986 */ /* 0x000fe2000c101114 */
[----:B------:R-:W-:Y:S01]  /*1d970*/  ISETP.LT.OR P1, PT, R0, 0x52, !P3 ;  /* 0x000000520000780c */ /* 0x000fe20005f21670 */
[----:B------:R-:W-:Y:S01]  /*1d980*/  FMUL R179, R179, UR22 ;  /* 0x00000016b3b37c20 */ /* 0x000fe20008400000 */
[----:B------:R-:W-:Y:S01]  /*1d990*/  FMUL R180, R180, UR22 ;  /* 0x00000016b4b47c20 */ /* 0x000fe20008400000 */
[----:B------:R1:W-:Y:S01]  /*1d9a0*/  @!P5 STG.E.U8 desc[UR20][R24.64+0x48], R7 ;  /* 0x000048071800d986 */ /* 0x0003e2000c101114 */
[----:B------:R-:W-:Y:S01]  /*1d9b0*/  ISETP.LT.OR P5, PT, R0, 0x51, !P2 ;  /* 0x000000510000780c */ /* 0x000fe200057a1670 */
[----:B------:R-:W-:Y:S01]  /*1d9c0*/  FMUL R181, R181, UR22 ;  /* 0x00000016b5b57c20 */ /* 0x000fe20008400000 */
[----:B------:R-:W-:Y:S01]  /*1d9d0*/  F2FP.SATFINITE.E4M3.F32.PACK_AB_MERGE_C R177, RZ, R177, RZ ;  /* 0x000000b1ffb1723e */ /* 0x000fe200048070ff */
[----:B------:R-:W-:Y:S01]  /*1d9e0*/  @!P6 STG.E.U8 desc[UR20][R24.64+0x49], R171 ;  /* 0x000049ab1800e986 */ /* 0x000fe2000c101114 */
[----:B0-----:R-:W-:Y:S01]  /*1d9f0*/  F2FP.SATFINITE.E4M3.F32.PACK_AB_MERGE_C R5, RZ, R172, RZ ;  /* 0x000000acff05723e */ /* 0x001fe200048070ff */
[----:B------:R-:W-:Y:S01]  /*1da00*/  FMUL R182, R182, UR22 ;  /* 0x00000016b6b67c20 */ /* 0x000fe20008400000 */
[C---:B------:R-:W-:Y:S01]  /*1da10*/  ISETP.LT.OR P6, PT, R0.reuse, 0x52, !P2 ;  /* 0x000000520000780c */ /* 0x040fe200057c1670 */
[----:B------:R-:W-:Y:S01]  /*1da20*/  FMUL R183, R183, UR22 ;  /* 0x00000016b7b77c20 */ /* 0x000fe20008400000 */
[----:B------:R-:W-:Y:S01]  /*1da30*/  F2FP.SATFINITE.E4M3.F32.PACK_AB_MERGE_C R179, RZ, R179, RZ ;  /* 0x000000b3ffb3723e */ /* 0x000fe200048070ff */
[----:B------:R0:W-:Y:S01]  /*1da40*/  @!P0 STG.E.U8 desc[UR20][R2.64+0x50], R5 ;  /* 0x0000500502008986 */ /* 0x0001e2000c101114 */
[----:B------:R-:W-:Y:S01]  /*1da50*/  ISETP.LT.OR P0, PT, R0, 0x59, !P3 ;  /* 0x000000590000780c */ /* 0x000fe20005f01670 */
[----:B------:R-:W-:Y:S01]  /*1da60*/  FMUL R184, R184, UR22 ;  /* 0x00000016b8b87c20 */ /* 0x000fe20008400000 */
[----:B-1----:R-:W-:Y:S01]  /*1da70*/  F2FP.SATFINITE.E4M3.F32.PACK_AB_MERGE_C R7, RZ, R174, RZ ;  /* 0x000000aeff07723e */ /* 0x002fe200048070ff */
        /* <DEDUP_REMOVED lines=9> */
[----:B0-----:R-:W-:Y:S01]  /*1db10*/  F2FP.SATFINITE.E4M3.F32.PACK_AB_MERGE_C R5, RZ, R176, RZ ;  /* 0x000000b0ff05723e */ /* 0x001fe200048070ff */
[----:B------:R-:W-:Y:S01]  /*1db20*/  FMUL R187, R187, UR22 ;  /* 0x00000016bbbb7c20 */ /* 0x000fe20008400000 */
[----:B------:R-:W-:Y:S01]  /*1db30*/  ISETP.LT.OR P6, PT, R0, 0x5a, !P2 ;  /* 0x0000005a0000780c */ /* 0x000fe200057c1670 */
[----:B------:R-:W-:Y:S01]  /*1db40*/  FMUL R188, R188, UR22 ;  /* 0x00000016bcbc7c20 */ /* 0x000fe20008400000 */
[----:B------:R-:W-:Y:S01]  /*1db50*/  F2FP.SATFINITE.E4M3.F32.PACK_AB_MERGE_C R185, RZ, R185, RZ ;  /* 0x000000b9ffb9723e */ /* 0x000fe200048070ff */
[----:B------:R0:W-:Y:S01]  /*1db60*/  @!P0 STG.E.U8 desc[UR20][R2.64+0x58], R5 ;  /* 0x0000580502008986 */ /* 0x0001e2000c101114 */
[C---:B------:R-:W-:Y:S01]  /*1db70*/  ISETP.LT.OR P0, PT, R0.reuse, 0x61, !P3 ;  /* 0x000000610000780c */ /* 0x040fe20005f01670 */
[----:B------:R-:W-:Y:S01]  /*1db80*/  FMUL R189, R189, UR22 ;  /* 0x00000016bdbd7c20 */ /* 0x000fe20008400000 */
[----:B-1----:R-:W-:Y:S01]  /*1db90*/  F2FP.SATFINITE.E4M3.F32.PACK_AB_MERGE_C R7, RZ, R178, RZ ;  /* 0x000000b2ff07723e */ /* 0x002fe200048070ff */
[----:B------:R-:W-:Y:S01]  /*1dba0*/  @!P1 STG.E.U8 desc[UR20][R2.64+0x59], R177 ;  /* 0x000059b102009986 */ /* 0x000fe2000c101114 */
[----:B------:R-:W-:Y:S01]  /*1dbb0*/  ISETP.LT.OR P1, PT, R0, 0x62, !P3 ;  /* 0x000000620000780c */ /* 0x000fe20005f21670 */
[----:B------:R-:W-:Y:S01]  /*1dbc0*/  FMUL R190, R190, UR22 ;  /* 0x00000016bebe7c20 */ /* 0x000fe20008400000 */
[----:B------:R-:W-:Y:S01]  /*1dbd0*/  F2FP.SATFINITE.E4M3.F32.PACK_AB_MERGE_C R187, RZ, R187, RZ ;  /* 0x000000bbffbb723e */ /* 0x000fe200048070ff */
[----:B------:R1:W-:Y:S01]  /*1dbe0*/  @!P5 STG.E.U8 desc[UR20][R24.64+0x58], R7 ;  /* 0x000058071800d986 */ /* 0x0003e2000c101114 */
[----:B------:R-:W-:Y:S01]  /*1dbf0*/  ISETP.LT.OR P5, PT, R0, 0x61, !P2 ;  /* 0x000000610000780c */ /* 0x000fe200057a1670 */
[----:B------:R-:W-:Y:S01]  /*1dc00*/  FMUL R191, R191, UR22 ;  /* 0x00000016bfbf7c20 */ /* 0x000fe20008400000 */
[----:B------:R-:W-:Y:S01]  /*1dc10*/  FMUL R192, R192, UR22 ;  /* 0x00000016c0c07c20 */ /* 0x000fe20008400000 */
[----:B0-----:R-:W-:Y:S01]  /*1dc20*/  F2FP.SATFINITE.E4M3.F32.PACK_AB_MERGE_C R5, RZ, R180, RZ ;  /* 0x000000b4ff05723e */ /* 0x001fe200048070ff */
[----:B------:R-:W-:Y:S01]  /*1dc30*/  @!P6 STG.E.U8 desc[UR20][R24.64+0x59], R179 ;  /* 0x000059b31800e986 */ /* 0x000fe2000c101114 */
        /* <DEDUP_REMOVED lines=38> */
[----:B------:R-:W-:Y:S01]  /*1dea0*/  FMUL R204, R204, UR22 ;  /* 0x00000016cccc7c20 */ /* 0x000fe20008400000 */
        /* <DEDUP_REMOVED lines=107> */
[----:B--2---:R-:W-:Y:S01]  /*1e560*/  FMUL R4, R35, UR22 ;  /* 0x0000001623047c20 */ /* 0x004fe20008400000 */
        /* <DEDUP_REMOVED lines=9> */
[----:B------:R-:W-:-:S02]  /*1e600*/  ISETP.LT.OR P5, PT, R0, 0xa9, !P2 ;  /* 0x000000a90000780c */ /* 0x000fc400057a1670 */
[----:B------:R-:W-:Y:S01]  /*1e610*/  F2FP.SATFINITE.E4M3.F32.PACK_AB_MERGE_C R235, RZ, R235, RZ ;  /* 0x000000ebffeb723e */ /* 0x000fe200048070ff */
[----:B------:R-:W-:Y:S01]  /*1e620*/  @!P6 STG.E.U8 desc[UR20][R24.64+0xa1], R215 ;  /* 0x0000a1d71800e986 */ /* 0x000fe2000c101114 */
[----:B0-----:R-:W-:Y:S02]  /*1e630*/  F2FP.SATFINITE.E4M3.F32.PACK_AB_MERGE_C R5, RZ, R216, RZ ;  /* 0x000000d8ff05723e */ /* 0x001fe400048070ff */
[C---:B------:R-:W-:Y:S01]  /*1e640*/  ISETP.LT.OR P6, PT, R0.reuse, 0xaa, !P2 ;  /* 0x000000aa0000780c */ /* 0x040fe200057c1670 */
[----:B------:R-:W2:Y:S04]  /*1e650*/  LDL.LU R36, [R1+0x21c] ;  /* 0x00021c0001247983 */ /* 0x000ea80000300800 */
[----:B------:R0:W-:Y:S01]  /*1e660*/  @!P0 STG.E.U8 desc[UR20][R2.64+0xa8], R5 ;  /* 0x0000a80502008986 */ /* 0x0001e2000c101114 */
[----:B------:R-:W-:-:S02]  /*1e670*/  ISETP.LT.OR P0, PT, R0, 0xb1, !P3 ;  /* 0x000000b10000780c */ /* 0x000fc40005f01670 */
[----:B-1----:R-:W-:Y:S01]  /*1e680*/  F2FP.SATFINITE.E4M3.F32.PACK_AB_MERGE_C R7, RZ, R218, RZ ;  /* 0x000000daff07723e */ /* 0x002fe200048070ff */
[----:B------:R-:W-:Y:S01]  /*1e690*/  @!P1 STG.E.U8 desc[UR20][R2.64+0xa9], R217 ;  /* 0x0000a9d902009986 */ /* 0x000fe2000c101114 */
[----:B------:R-:W-:-:S03]  /*1e6a0*/  ISETP.LT.OR P1, PT, R0, 0xb2, !P3 ;  /* 0x000000b20000780c */ /* 0x000fc60005f21670 */
[----:B------:R1:W-:Y:S01]  /*1e6b0*/  @!P5 STG.E.U8 desc[UR20][R24.64+0xa8], R7 ;  /* 0x0000a8071800d986 */ /* 0x0003e2000c101114 */
[C---:B------:R-:W-:Y:S02]  /*1e6c0*/  ISETP.LT.OR P5, PT, R0.reuse, 0xb1, !P2 ;  /* 0x000000b10000780c */ /* 0x040fe400057a1670 */
[----:B0-----:R-:W-:Y:S01]  /*1e6d0*/  F2FP.SATFINITE.E4M3.F32.PACK_AB_MERGE_C R5, RZ, R220, RZ ;  /* 0x000000dcff05723e */ /* 0x001fe200048070ff */
[----:B------:R-:W-:Y:S01]  /*1e6e0*/  @!P6 STG.E.U8 desc[UR20][R24.64+0xa9], R219 ;  /* 0x0000a9db1800e986 */ /* 0x000fe2000c101114 */
[----:B------:R-:W-:-:S03]  /*1e6f0*/  ISETP.LT.OR P6, PT, R0, 0xb2, !P2 ;  /* 0x000000b20000780c */ /* 0x000fc600057c1670 */
[----:B------:R0:W-:Y:S01]  /*1e700*/  @!P0 STG.E.U8 desc[UR20][R2.64+0xb0], R5 ;  /* 0x0000b00502008986 */ /* 0x0001e2000c101114 */
[C---:B------:R-:W-:Y:S02]  /*1e710*/  ISETP.LT.OR P0, PT, R0.reuse, 0xb9, !P3 ;  /* 0x000000b90000780c */ /* 0x040fe40005f01670 */
        /* <DEDUP_REMOVED lines=29> */
[----:B------:R-:W-:Y:S02]  /*1e8f0*/  ISETP.LT.OR P0, PT, R0, 0xd1, !P3 ;  /* 0x000000d10000780c */ /* 0x000fe40005f01670 */
[----:B-1----:R-:W-:Y:S01]  /*1e900*/  F2FP.SATFINITE.E4M3.F32.PACK_AB_MERGE_C R7, RZ, R234, RZ ;  /* 0x000000eaff07723e */ /* 0x002fe200048070ff */
[----:B------:R-:W2:Y:S01]  /*1e910*/  LDL.LU R35, [R1+0x220] ;  /* 0x0002200001237983 */ /* 0x000ea20000300800 */
[----:B------:R-:W-:Y:S01]  /*1e920*/  F2FP.SATFINITE.E4M3.F32.PACK_AB_MERGE_C R9, RZ, R236, RZ ;  /* 0x000000ecff09723e */ /* 0x000fe200048070ff */
[----:B----4-:R-:W-:Y:S01]  /*1e930*/  FMUL R6, R33, UR22 ;  /* 0x0000001621067c20 */ /* 0x010fe20008400000 */
[----:B------:R-:W-:Y:S01]  /*1e940*/  F2FP.SATFINITE.E4M3.F32.PACK_AB_MERGE_C R11, RZ, R4, RZ ;  /* 0x00000004ff0b723e */ /* 0x000fe200048070ff */
[----:B------:R-:W-:Y:S01]  /*1e950*/  @!P1 STG.E.U8 desc[UR20][R2.64+0xc9], R233 ;  /* 0x0000c9e902009986 */ /* 0x000fe2000c101114 */
[----:B0-----:R-:W-:Y:S01]  /*1e960*/  FMUL R5, R34, UR22 ;  /* 0x0000001622057c20 */ /* 0x001fe20008400000 */
[----:B-----5:R-:W-:-:S02]  /*1e970*/  FMUL R4, R38, UR22 ;  /* 0x0000001626047c20 */ /* 0x020fc40008400000 */
[----:B------:R-:W4:Y:S01]  /*1e980*/  LDL.LU R34, [R1+0x224] ;  /* 0x0002240001227983 */ /* 0x000f220000300800 */
[----:B------:R-:W-:-:S03]  /*1e990*/  ISETP.LT.OR P1, PT, R0, 0xd2, !P3 ;  /* 0x000000d20000780c */ /* 0x000fc60005f21670 */
[----:B------:R-:W5:Y:S04]  /*1e9a0*/  LDL.LU R33, [R1+0x228] ;  /* 0x0002280001217983 */ /* 0x000f680000300800 */
[----:B------:R3:W-:Y:S01]  /*1e9b0*/  @!P5 STG.E.U8 desc[UR20][R24.64+0xc8], R7 ;  /* 0x0000c8071800d986 */ /* 0x0007e2000c101114 */
[----:B------:R-:W-:-:S03]  /*1e9c0*/  ISETP.LT.OR P5, PT, R0, 0xd1, !P2 ;  /* 0x000000d10000780c */ /* 0x000fc600057a1670 */
[----:B------:R-:W-:Y:S01]  /*1e9d0*/  @!P6 STG.E.U8 desc[UR20][R24.64+0xc9], R235 ;  /* 0x0000c9eb1800e986 */ /* 0x000fe2000c101114 */
[----:B------:R-:W-:-:S03]  /*1e9e0*/  ISETP.LT.OR P6, PT, R0, 0xd2, !P2 ;  /* 0x000000d20000780c */ /* 0x000fc600057c1670 */
[----:B------:R0:W-:Y:S01]  /*1e9f0*/  @!P0 STG.E.U8 desc[UR20][R2.64+0xd0], R9 ;  /* 0x0000d00902008986 */ /* 0x0001e2000c101114 */
[----:B---3--:R-:W-:-:S03]  /*1ea00*/  FMUL R7, R31, UR22 ;  /* 0x000000161f077c20 */ /* 0x008fc60008400000 */
[----:B------:R-:W3:Y:S04]  /*1ea10*/  LDL.LU R31, [R1+0x22c] ;  /* 0x00022c00011f7983 */ /* 0x000ee80000300800 */
[----:B------:R-:W3:Y:S01]  /*1ea20*/  LDL.LU R38, [R1+0x230] ;  /* 0x0002300001267983 */ /* 0x000ee20000300800 */
[----:B0-----:R-:W-:Y:S01]  /*1ea30*/  F2FP.SATFINITE.E4M3.F32.PACK_AB_MERGE_C R9, RZ, R4, RZ ;  /* 0x00000004ff09723e */ /* 0x001fe200048070ff */
[----:B------:R-:W-:Y:S02]  /*1ea40*/  FMUL R4, R30, UR22 ;  /* 0x000000161e047c20 */ /* 0x000fe40008400000 */
[----:B------:R-:W3:Y:S01]  /*1ea50*/  LDL.LU R30, [R1+0x234] ;  /* 0x00023400011e7983 */ /* 0x000ee20000300800 */
[----:B------:R-:W-:Y:S02]  /*1ea60*/  F2FP.SATFINITE.E4M3.F32.PACK_AB_MERGE_C R237, RZ, R237, RZ ;  /* 0x000000edffed723e */ /* 0x000fe400048070ff */
[----:B------:R-:W-:Y:S01]  /*1ea70*/  F2FP.SATFINITE.E4M3.F32.PACK_AB_MERGE_C R13, RZ, R5, RZ ;  /* 0x00000005ff0d723e */ /* 0x000fe200048070ff */
[----:B------:R-:W-:Y:S01]  /*1ea80*/  FMUL R5, R37, UR22 ;  /* 0x0000001625057c20 */ /* 0x000fe20008400000 */
[----:B------:R-:W-:Y:S01]  /*1ea90*/  ISETP.LT.OR P0, PT, R0, 0xd9, !P3 ;  /* 0x000000d90000780c */ /* 0x000fe20005f01670 */
[----:B------:R-:W3:Y:S01]  /*1eaa0*/  LDL.LU R37, [R1+0x238] ;  /* 0x0002380001257983 */ /* 0x000ee20000300800 */
[----:B------:R-:W-:-:S03]  /*1eab0*/  F2FP.SATFINITE.E4M3.F32.PACK_AB_MERGE_C R15, RZ, R6, RZ ;  /* 0x00000006ff0f723e */ /* 0x000fc600048070ff */
[----:B------:R-:W-:Y:S01]  /*1eac0*/  @!P1 STG.E.U8 desc[UR20][R2.64+0xd1], R237 ;  /* 0x0000d1ed02009986 */ /* 0x000fe2000c101114 */
[----:B------:R-:W-:-:S03]  /*1ead0*/  ISETP.LT.OR P1, PT, R0, 0xda, !P3 ;  /* 0x000000da0000780c */ /* 0x000fc60005f21670 */
[----:B------:R0:W-:Y:S01]  /*1eae0*/  @!P5 STG.E.U8 desc[UR20][R24.64+0xd0], R11 ;  /* 0x0000d00b1800d986 */ /* 0x0001e2000c101114 */
[----:B------:R-:W-:-:S03]  /*1eaf0*/  ISETP.LT.OR P5, PT, R0, 0xd9, !P2 ;  /* 0x000000d90000780c */ /* 0x000fc600057a1670 */
[----:B------:R1:W-:Y:S01]  /*1eb00*/  @!P6 STG.E.U8 desc[UR20][R24.64+0xd1], R13 ;  /* 0x0000d10d1800e986 */ /* 0x0003e2000c101114 */
[----:B0-----:R-:W-:Y:S02]  /*1eb10*/  F2FP.SATFINITE.E4M3.F32.PACK_AB_MERGE_C R11, RZ, R5, RZ ;  /* 0x00000005ff0b723e */ /* 0x001fe400048070ff */
[----:B-1----:R-:W-:Y:S01]  /*1eb20*/  F2FP.SATFINITE.E4M3.F32.PACK_AB_MERGE_C R13, RZ, R7, RZ ;  /* 0x00000007ff0d723e */ /* 0x002fe200048070ff */
[----:B------:R0:W-:Y:S04]  /*1eb30*/  @!P0 STG.E.U8 desc[UR20][R2.64+0xd8], R9 ;  /* 0x0000d80902008986 */ /* 0x0001e8000c101114 */
[----:B------:R1:W-:Y:S01]  /*1eb40*/  @!P1 STG.E.U8 desc[UR20][R2.64+0xd9], R11 ;  /* 0x0000d90b02009986 */ /* 0x0003e2000c101114 */
[----:B0-----:R-:W-:-:S03]  /*1eb50*/  F2FP.SATFINITE.E4M3.F32.PACK_AB_MERGE_C R9, RZ, R4, RZ ;  /* 0x00000004ff09723e */ /* 0x001fc600048070ff */
[----:B------:R0:W-:Y:S01]  /*1eb60*/  @!P5 STG.E.U8 desc[UR20][R24.64+0xd8], R15 ;  /* 0x0000d80f1800d986 */ /* 0x0001e2000c101114 */
[----:B--2---:R-:W-:-:S03]  /*1eb70*/  FMUL R5, R36, UR22 ;  /* 0x0000001624057c20 */ /* 0x004fc60008400000 */
[----:B------:R-:W2:Y:S02]  /*1eb80*/  LDL.LU R36, [R1+0x23c] ;  /* 0x00023c0001247983 */ /* 0x000ea40000300800 */
[----:B-1----:R-:W-:Y:S01]  /*1eb90*/  F2FP.SATFINITE.E4M3.F32.PACK_AB_MERGE_C R11, RZ, R5, RZ ;  /* 0x00000005ff0b723e */ /* 0x002fe200048070ff */
[----:B------:R-:W-:Y:S02]  /*1eba0*/  FMUL R6, R35, UR22 ;  /* 0x0000001623067c20 */ /* 0x000fe40008400000 */
[----:B------:R-:W2:Y:S01]  /*1ebb0*/  LDL.LU R35, [R1+0x240] ;  /* 0x0002400001237983 */ /* 0x000ea20000300800 */
[----:B----4-:R-:W-:-:S03]  /*1ebc0*/  FMUL R7, R34, UR22 ;  /* 0x0000001622077c20 */ /* 0x010fc60008400000 */
[----:B------:R-:W4:Y:S01]  /*1ebd0*/  LDL.LU R34, [R1+0x244] ;  /* 0x0002440001227983 */ /* 0x000f220000300800 */
[----:B-----5:R-:W-:-:S03]  /*1ebe0*/  FMUL R4, R33, UR22 ;  /* 0x0000001621047c20 */ /* 0x020fc60008400000 */
[----:B------:R-:W5:Y:S01]  /*1ebf0*/  LDL.LU R33, [R1+0x248] ;  /* 0x0002480001217983 */ /* 0x000f620000300800 */
[----:B0-----:R-:W-:Y:S01]  /*1ec00*/  F2FP.SATFINITE.E4M3.F32.PACK_AB_MERGE_C R15, RZ, R6, RZ ;  /* 0x00000006ff0f723e */ /* 0x001fe200048070ff */
[----:B---3--:R-:W-:Y:S02]  /*1ec10*/  FMUL R5, R31, UR22 ;  /* 0x000000161f057c20 */ /* 0x008fe40008400000 */
[----:B------:R-:W3:Y:S01]  /*1ec20*/  LDL.LU R31, [R1+0x24c] ;  /* 0x00024c00011f7983 */ /* 0x000ee20000300800 */
[----:B------:R-:W-:-:S03]  /*1ec30*/  FMUL R6, R30, UR22 ;  /* 0x000000161e067c20 */ /* 0x000fc60008400000 */
[----:B------:R-:W3:Y:S01]  /*1ec40*/  LDL.LU R30, [R1+0x250] ;  /* 0x00025000011e7983 */ /* 0x000ee20000300800 */
[C---:B------:R-:W-:Y:S02]  /*1ec50*/  ISETP.LT.OR P6, PT, R0.reuse, 0xda, !P2 ;  /* 0x000000da0000780c */ /* 0x040fe400057c1670 */
[C---:B------:R-:W-:Y:S02]  /*1ec60*/  ISETP.LT.OR P5, PT, R0.reuse, 0xe1, !P3 ;  /* 0x000000e10000780c */ /* 0x040fe40005fa1670 */
[C---:B------:R-:W-:Y:S02]  /*1ec70*/  ISETP.LT.OR P0, PT, R0.reuse, 0xe1, !P2 ;  /* 0x000000e10000780c */ /* 0x040fe40005701670 */
[----:B------:R-:W-:-:S07]  /*1ec80*/  ISETP.LT.OR P1, PT, R0, 0xe2, !P2 ;  /* 0x000000e20000780c */ /* 0x000fce0005721670 */
[----:B------:R0:W-:Y:S01]  /*1ec90*/  @!P6 STG.E.U8 desc[UR20][R24.64+0xd9], R13 ;  /* 0x0000d90d1800e986 */ /* 0x0001e2000c101114 */
[C---:B------:R-:W-:Y:S02]  /*1eca0*/  ISETP.LT.OR P6, PT, R0.reuse, 0xe2, !P3 ;  /* 0x000000e20000780c */ /* 0x040fe40005fc1670 */
[----:B------:R-:W-:Y:S01]  /*1ecb0*/  F2FP.SATFINITE.E4M3.F32.PACK_AB_MERGE_C R7, RZ, R7, RZ ;  /* 0x00000007ff07723e */ /* 0x000fe200048070ff */
[----:B------:R1:W-:Y:S01]  /*1ecc0*/  @!P5 STG.E.U8 desc[UR20][R2.64+0xe0], R9 ;  /* 0x0000e0090200d986 */ /* 0x0003e2000c101114 */
[----:B------:R-:W-:Y:S02]  /*1ecd0*/  ISETP.LT.OR P5, PT, R0, 0xea, !P2 ;  /* 0x000000ea0000780c */ /* 0x000fe400057a1670 */
[----:B0-----:R-:W-:Y:S01]  /*1ece0*/  F2FP.SATFINITE.E4M3.F32.PACK_AB_MERGE_C R13, RZ, R4, RZ ;  /* 0x00000004ff0d723e */ /* 0x001fe200048070ff */
[----:B------:R-:W-:-:S06]  /*1ecf0*/  FMUL R4, R38, UR22 ;  /* 0x0000001626047c20 */ /* 0x000fcc0008400000 */
[----:B------:R-:W-:Y:S01]  /*1ed00*/  @!P6 STG.E.U8 desc[UR20][R2.64+0xe1], R11 ;  /* 0x0000e10b0200e986 */ /* 0x000fe2000c101114 */
[----:B------:R-:W-:-:S03]  /*1ed10*/  ISETP.LT.OR P6, PT, R0, 0xe9, !P3 ;  /* 0x000000e90000780c */ /* 0x000fc60005fc1670 */
[----:B------:R-:W-:Y:S01]  /*1ed20*/  @!P0 STG.E.U8 desc[UR20][R24.64+0xe0], R15 ;  /* 0x0000e00f18008986 */ /* 0x000fe2000c101114 */
[----:B------:R-:W-:-:S03]  /*1ed30*/  ISETP.LT.OR P0, PT, R0, 0xea, !P3 ;  /* 0x000000ea0000780c */ /* 0x000fc60005f01670 */
[----:B------:R0:W-:Y:S04]  /*1ed40*/  @!P1 STG.E.U8 desc[UR20][R24.64+0xe1], R7 ;  /* 0x0000e10718009986 */ /* 0x0001e8000c101114 */
[----:B------:R-:W3:Y:S01]  /*1ed50*/  LDL.LU R38, [R1+0x254] ;  /* 0x0002540001267983 */ /* 0x000ee20000300800 */
[----:B-1----:R-:W-:Y:S02]  /*1ed60*/  F2FP.SATFINITE.E4M3.F32.PACK_AB_MERGE_C R9, RZ, R5, RZ ;  /* 0x00000005ff09723e */ /* 0x002fe400048070ff */
[----:B0-----:R-:W-:Y:S01]  /*1ed70*/  F2FP.SATFINITE.E4M3.F32.PACK_AB_MERGE_C R7, RZ, R4, RZ ;  /* 0x00000004ff07723e */ /* 0x001fe200048070ff */
[----:B------:R-:W-:Y:S02]  /*1ed80*/  FMUL R4, R37, UR22 ;  /* 0x0000001625047c20 */ /* 0x000fe40008400000 */
[----:B------:R-:W3:Y:S01]  /*1ed90*/  LDL.LU R37, [R1+0x258] ;  /* 0x0002580001257983 */ /* 0x000ee20000300800 */
[----:B------:R-:W-:-:S02]  /*1eda0*/  F2FP.SATFINITE.E4M3.F32.PACK_AB_MERGE_C R11, RZ, R6, RZ ;  /* 0x00000006ff0b723e */ /* 0x000fc400048070ff */
[----:B------:R-:W-:Y:S01]  /*1edb0*/  F2FP.SATFINITE.E4M3.F32.PACK_AB_MERGE_C R15, RZ, R4, RZ ;  /* 0x00000004ff0f723e */ /* 0x000fe200048070ff */
[----:B------:R-:W-:Y:S04]  /*1edc0*/  @!P6 STG.E.U8 desc[UR20][R2.64+0xe8], R13 ;  /* 0x0000e80d0200e986 */ /* 0x000fe8000c101114 */
[----:B------:R0:W-:Y:S04]  /*1edd0*/  @!P0 STG.E.U8 desc[UR20][R2.64+0xe9], R9 ;  /* 0x0000e90902008986 */ /* 0x0001e8000c101114 */
[----:B------:R1:W-:Y:S01]  /*1ede0*/  @!P5 STG.E.U8 desc[UR20][R24.64+0xe9], R11 ;  /* 0x0000e90b1800d986 */ /* 0x0003e2000c101114 */
[----:B--2---:R-:W-:-:S03]  /*1edf0*/  FMUL R5, R36, UR22 ;  /* 0x0000001624057c20 */ /* 0x004fc60008400000 */
[----:B------:R-:W2:Y:S02]  /*1ee00*/  LDL.LU R36, [R1+0x25c] ;  /* 0x00025c0001247983 */ /* 0x000ea40000300800 */
[----:B0-----:R-:W-:Y:S01]  /*1ee10*/  F2FP.SATFINITE.E4M3.F32.PACK_AB_MERGE_C R9, RZ, R5, RZ ;  /* 0x00000005ff09723e */ /* 0x001fe200048070ff */
[----:B------:R-:W-:Y:S02]  /*1ee20*/  FMUL R6, R35, UR22 ;  /* 0x0000001623067c20 */ /* 0x000fe40008400000 */
[----:B------:R-:W2:Y:S01]  /*1ee30*/  LDL.LU R35, [R1+0x260] ;  /* 0x0002600001237983 */ /* 0x000ea20000300800 */
[----:B----4-:R-:W-:-:S03]  /*1ee40*/  FMUL R4, R34, UR22 ;  /* 0x0000001622047c20 */ /* 0x010fc60008400000 */
[----:B------:R-:W4:Y:S02]  /*1ee50*/  LDL.LU R34, [R1+0x264] ;  /* 0x0002640001227983 */ /* 0x000f240000300800 */
[----:B-1----:R-:W-:Y:S01]  /*1ee60*/  F2FP.SATFINITE.E4M3.F32.PACK_AB_MERGE_C R11, RZ, R4, RZ ;  /* 0x00000004ff0b723e */ /* 0x002fe200048070ff */
[----:B-----5:R-:W-:Y:S02]  /*1ee70*/  FMUL R4, R33, UR22 ;  /* 0x0000001621047c20 */ /* 0x020fe40008400000 */
[----:B------:R-:W5:Y:S03]  /*1ee80*/  LDL.LU R33, [R1+0x268] ;  /* 0x0002680001217983 */ /* 0x000f660000300800 */
[----:B------:R-:W-:Y:S01]  /*1ee90*/  F2FP.SATFINITE.E4M3.F32.PACK_AB_MERGE_C R13, RZ, R4, RZ ;  /* 0x00000004ff0d723e */ /* 0x000fe200048070ff */
        /* <DEDUP_REMOVED lines=9> */
[----:B------:R-:W-:-:S03]  /*1ef30*/  ISETP.LT.OR P1, PT, R0, 0xf1, !P2 ;  /* 0x000000f10000780c */ /* 0x000fc60005721670 */
[----:B------:R1:W-:Y:S01]  /*1ef40*/  @!P6 STG.E.U8 desc[UR20][R2.64+0xf0], R15 ;  /* 0x0000f00f0200e986 */ /* 0x0003e2000c101114 */
[C---:B------:R-:W-:Y:S02]  /*1ef50*/  ISETP.LT.OR P6, PT, R0.reuse, 0xf9, !P3 ;  /* 0x000000f90000780c */ /* 0x040fe40005fc1670 */
[----:B------:R-:W-:Y:S01]  /*1ef60*/  ISETP.LT.OR P3, PT, R0, 0xfa, !P3 ;  /* 0x000000fa0000780c */ /* 0x000fe20005f61670 */
[----:B------:R1:W-:Y:S01]  /*1ef70*/  @!P0 STG.E.U8 desc[UR20][R2.64+0xf1], R9 ;  /* 0x0000f10902008986 */ /* 0x0003e2000c101114 */
[----:B0-----:R-:W-:Y:S02]  /*1ef80*/  F2FP.SATFINITE.E4M3.F32.PACK_AB_MERGE_C R7, RZ, R6, RZ ;  /* 0x00000006ff07723e */ /* 0x001fe400048070ff */
[----:B-1----:R-:W-:Y:S02]  /*1ef90*/  F2FP.SATFINITE.E4M3.F32.PACK_AB_MERGE_C R15, RZ, R5, RZ ;  /* 0x00000005ff0f723e */ /* 0x002fe400048070ff */
[----:B------:R-:W-:Y:S01]  /*1efa0*/  F2FP.SATFINITE.E4M3.F32.PACK_AB_MERGE_C R9, RZ, R4, RZ ;  /* 0x00000004ff09723e */ /* 0x000fe200048070ff */
[----:B------:R-:W-:-:S02]  /*1efb0*/  FMUL R4, R38, UR22 ;  /* 0x0000001626047c20 */ /* 0x000fc40008400000 */
[----:B------:R-:W3:Y:S04]  /*1efc0*/  LDL.LU R38, [R1+0x274] ;  /* 0x0002740001267983 */ /* 0x000ee80000300800 */
[----:B------:R0:W-:Y:S01]  /*1efd0*/  @!P5 STG.E.U8 desc[UR20][R24.64+0xf1], R11 ;  /* 0x0000f10b1800d986 */ /* 0x0001e2000c101114 */
[----:B------:R-:W-:Y:S01]  /*1efe0*/  ISETP.LT.OR P5, PT, R0, 0xf9, !P2 ;  /* 0x000000f90000780c */ /* 0x000fe200057a1670 */
[----:B------:R-:W-:Y:S02]  /*1eff0*/  FMUL R5, R37, UR22 ;  /* 0x0000001625057c20 */ /* 0x000fe40008400000 */
[----:B------:R-:W3:Y:S04]  /*1f000*/  LDL.LU R37, [R1+0x278] ;  /* 0x0002780001257983 */ /* 0x000ee80000300800 */
[----:B------:R1:W-:Y:S04]  /*1f010*/  @!P1 STG.E.U8 desc[UR20][R24.64+0xf0], R7 ;  /* 0x0000f00718009986 */ /* 0x0003e8000c101114 */
[----:B------:R-:W-:Y:S04]  /*1f020*/  @!P6 STG.E.U8 desc[UR20][R2.64+0xf8], R13 ;  /* 0x0000f80d0200e986 */ /* 0x000fe8000c101114 */
[----:B------:R4:W-:Y:S01]  /*1f030*/  @!P3 STG.E.U8 desc[UR20][R2.64+0xf9], R15 ;  /* 0x0000f90f0200b986 */ /* 0x0009e2000c101114 */
[----:B0-----:R-:W-:-:S03]  /*1f040*/  F2FP.SATFINITE.E4M3.F32.PACK_AB_MERGE_C R11, RZ, R4, RZ ;  /* 0x00000004ff0b723e */ /* 0x001fc600048070ff */
[----:B------:R0:W-:Y:S01]  /*1f050*/  @!P5 STG.E.U8 desc[UR20][R24.64+0xf8], R9 ;  /* 0x0000f8091800d986 */ /* 0x0001e2000c101114 */
[----:B--2---:R-:W-:-:S03]  /*1f060*/  FMUL R6, R36, UR22 ;  /* 0x0000001624067c20 */ /* 0x004fc60008400000 */
[----:B------:R-:W2:Y:S01]  /*1f070*/  LDL.LU R36, [R1+0x27c] ;  /* 0x00027c0001247983 */ /* 0x000ea20000300800 */
[----:B-1----:R-:W-:-:S03]  /*1f080*/  FMUL R7, R35, UR22 ;  /* 0x0000001623077c20 */ /* 0x002fc60008400000 */
        /* <DEDUP_REMOVED lines=10> */
[----:B------:R-:W-:Y:S02]  /*1f130*/  ISETP.GE.AND P1, PT, R32, 0x81, PT ;  /* 0x000000812000780c */ /* 0x000fe40003f26270 */
[C---:B------:R-:W-:Y:S02]  /*1f140*/  ISETP.LT.OR P2, PT, R0.reuse, 0xfa, !P2 ;  /* 0x000000fa0000780c */ /* 0x040fe40005741670 */
[C---:B------:R-:W-:Y:S02]  /*1f150*/  ISETP.LT.OR P6, PT, R0.reuse, 0x1, !P1 ;  /* 0x000000010000780c */ /* 0x040fe40004fc1670 */
[----:B------:R-:W-:Y:S02]  /*1f160*/  ISETP.LT.OR P3, PT, R0, 0x2, !P1 ;  /* 0x000000020000780c */ /* 0x000fe40004f61670 */
[----:B------:R-:W-:Y:S02]  /*1f170*/  F2FP.SATFINITE.E4M3.F32.PACK_AB_MERGE_C R5, RZ, R5, RZ ;  /* 0x00000005ff05723e */ /* 0x000fe400048070ff */
[----:B------:R-:W-:-:S05]  /*1f180*/  ISETP.GE.AND P0, PT, R32, 0x89, PT ;  /* 0x000000892000780c */ /* 0x000fca0003f06270 */
[----:B------:R-:W-:Y:S01]  /*1f190*/  @!P2 STG.E.U8 desc[UR20][R24.64+0xf9], R11 ;  /* 0x0000f90b1800a986 */ /* 0x000fe2000c101114 */
[----:B------:R-:W-:-:S03]  /*1f1a0*/  F2FP.SATFINITE.E4M3.F32.PACK_AB_MERGE_C R13, RZ, R6, RZ ;  /* 0x00000006ff0d723e */ /* 0x000fc600048070ff */
[----:B------:R0:W-:Y:S01]  /*1f1b0*/  @!P6 STG.E.U8 desc[UR20][R28.64], R5 ;  /* 0x000000051c00e986 */ /* 0x0001e2000c101114 */
[C---:B------:R-:W-:Y:S02]  /*1f1c0*/  ISETP.LT.OR P6, PT, R0.reuse, 0x2, !P0 ;  /* 0x000000020000780c */ /* 0x040fe400047c1670 */
[C---:B------:R-:W-:Y:S01]  /*1f1d0*/  ISETP.LT.OR P5, PT, R0.reuse, 0x1, !P0 ;  /* 0x000000010000780c */ /* 0x040fe200047a1670 */
[----:B------:R1:W-:Y:S01]  /*1f1e0*/  @!P3 STG.E.U8 desc[UR20][R28.64+0x1], R13 ;  /* 0x0000010d1c00b986 */ /* 0x0003e2000c101114 */
[----:B------:R-:W-:Y:S02]  /*1f1f0*/  ISETP.LT.OR P2, PT, R0, 0xa, !P1 ;  /* 0x0000000a0000780c */ /* 0x000fe40004f41670 */
[----:B0-----:R-:W-:Y:S02]  /*1f200*/  F2FP.SATFINITE.E4M3.F32.PACK_AB_MERGE_C R5, RZ, R3, RZ ;  /* 0x00000003ff05723e */ /* 0x001fe400048070ff */
[----:B-1----:R-:W-:Y:S01]  /*1f210*/  F2FP.SATFINITE.E4M3.F32.PACK_AB_MERGE_C R13, RZ, R2, RZ ;  /* 0x00000002ff0d723e */ /* 0x002fe200048070ff */
[----:B------:R-:W-:-:S02]  /*1f220*/  FMUL R3, R38, UR22 ;  /* 0x0000001626037c20 */ /* 0x000fc40008400000 */
[----:B------:R-:W3:Y:S01]  /*1f230*/  LDL.LU R38, [R1+0x294] ;  /* 0x0002940001267983 */ /* 0x000ee20000300800 */
[----:B------:R-:W-:Y:S02]  /*1f240*/  F2FP.SATFINITE.E4M3.F32.PACK_AB_MERGE_C R11, RZ, R4, RZ ;  /* 0x00000004ff0b723e */ /* 0x000fe400048070ff */
[----:B------:R-:W-:Y:S01]  /*1f250*/  ISETP.LT.OR P3, PT, R0, 0x9, !P1 ;  /* 0x000000090000780c */ /* 0x000fe20004f61670 */
[----:B------:R0:W-:Y:S01]  /*1f260*/  @!P6 STG.E.U8 desc[UR20][R26.64+0x1], R9 ;  /* 0x000001091a00e986 */ /* 0x0001e2000c101114 */
[----:B------:R-:W-:-:S03]  /*1f270*/  FMUL R2, R37, UR22 ;  /* 0x0000001625027c20 */ /* 0x000fc60008400000 */
[----:B------:R-:W3:Y:S01]  /*1f280*/  LDL.LU R37, [R1+0x298] ;  /* 0x0002980001257983 */ /* 0x000ee20000300800 */
[----:B------:R-:W-:Y:S02]  /*1f290*/  F2FP.SATFINITE.E4M3.F32.PACK_AB_MERGE_C R7, RZ, R7, RZ ;  /* 0x00000007ff07723e */ /* 0x000fe400048070ff */
[----:B0-----:R-:W-:-:S03]  /*1f2a0*/  F2FP.SATFINITE.E4M3.F32.PACK_AB_MERGE_C R9, RZ, R2, RZ ;  /* 0x00000002ff09723e */ /* 0x001fc600048070ff */
        /* <DEDUP_REMOVED lines=8> */
[----:B------:R-:W2:Y:S03]  /*1f330*/  LDL.LU R35, [R1+0x2a0] ;  /* 0x0002a00001237983 */ /* 0x000ea60000300800 */
[----:B------:R-:W-:Y:S01]  /*1f340*/  F2FP.SATFINITE.E4M3.F32.PACK_AB_MERGE_C R15, RZ, R2, RZ ;  /* 0x00000002ff0f723e */ /* 0x000fe200048070ff */
[----:B----4-:R-:W-:Y:S02]  /*1f350*/  FMUL R2, R34, UR22 ;  /* 0x0000001622027c20 */ /* 0x010fe40008400000 */
[----:B------:R-:W4:Y:S01]  /*1f360*/  LDL.LU R34, [R1+0x2a4] ;  /* 0x0002a40001227983 */ /* 0x000f220000300800 */
[----:B-----5:R-:W-:-:S03]  /*1f370*/  FMUL R3, R33, UR22 ;  /* 0x0000001621037c20 */ /* 0x020fc60008400000 */
[----:B------:R-:W5:Y:S01]  /*1f380*/  LDL.LU R33, [R1+0x2a8] ;  /* 0x0002a80001217983 */ /* 0x000f620000300800 */
[----:B---3--:R-:W-:-:S03]  /*1f390*/  FMUL R4, R31, UR22 ;  /* 0x000000161f047c20 */ /* 0x008fc60008400000 */
[----:B------:R-:W3:Y:S01]  /*1f3a0*/  LDL.LU R31, [R1+0x2ac] ;  /* 0x0002ac00011f7983 */ /* 0x000ee20000300800 */
[----:B0-----:R-:W-:-:S03]  /*1f3b0*/  FMUL R5, R30, UR22 ;  /* 0x000000161e057c20 */ /* 0x001fc60008400000 */
[----:B------:R-:W3:Y:S01]  /*1f3c0*/  LDL.LU R30, [R1+0x2b0] ;  /* 0x0002b000011e7983 */ /* 0x000ee20000300800 */
[C---:B------:R-:W-:Y:S02]  /*1f3d0*/  ISETP.LT.OR P6, PT, R0.reuse, 0xa, !P0 ;  /* 0x0000000a0000780c */ /* 0x040fe400047c1670 */
[C---:B------:R-:W-:Y:S02]  /*1f3e0*/  ISETP.LT.OR P5, PT, R0.reuse, 0x9, !P0 ;  /* 0x000000090000780c */ /* 0x040fe400047a1670 */
[C---:B------:R-:W-:Y:S02]  /*1f3f0*/  ISETP.LT.OR P3, PT, R0.reuse, 0x11, !P1 ;  /* 0x000000110000780c */ /* 0x040fe40004f61670 */
[----:B------:R-:W-:-:S07]  /*1f400*/  ISETP.LT.OR P2, PT, R0, 0x12, !P1 ;  /* 0x000000120000780c */ /* 0x000fce0004f41670 */
[----:B------:R0:W-:Y:S01]  /*1f410*/  @!P6 STG.E.U8 desc[UR20][R26.64+0x9], R7 ;  /* 0x000009071a00e986 */ /* 0x0001e2000c101114 */
[----:B------:R-:W-:-:S03]  /*1f420*/  ISETP.LT.OR P6, PT, R0, 0x12, !P0 ;  /* 0x000000120000780c */ /* 0x000fc600047c1670 */
[----:B------:R-:W-:Y:S01]  /*1f430*/  @!P5 STG.E.U8 desc[UR20][R26.64+0x8], R13 ;  /* 0x0000080d1a00d986 */ /* 0x000fe2000c101114 */
[----:B------:R-:W-:-:S03]  /*1f440*/  ISETP.LT.OR P5, PT, R0, 0x11, !P0 ;  /* 0x000000110000780c */ /* 0x000fc600047a1670 */
[----:B------:R1:W-:Y:S01]  /*1f450*/  @!P3 STG.E.U8 desc[UR20][R28.64+0x10], R9 ;  /* 0x000010091c00b986 */ /* 0x0003e2000c101114 */
[C---:B------:R-:W-:Y:S02]  /*1f460*/  ISETP.LT.OR P3, PT, R0.reuse, 0x19, !P1 ;  /* 0x000000190000780c */ /* 0x040fe40004f61670 */
[----:B0-----:R-:W-:Y:S01]  /*1f470*/  F2FP.SATFINITE.E4M3.F32.PACK_AB_MERGE_C R7, RZ, R2, RZ ;  /* 0x00000002ff07723e */ /* 0x001fe200048070ff */
[----:B------:R0:W-:Y:S01]  /*1f480*/  @!P2 STG.E.U8 desc[UR20][R28.64+0x11], R11 ;  /* 0x0000110b1c00a986 */ /* 0x0001e2000c101114 */
[----:B------:R-:W-:Y:S02]  /*1f490*/  ISETP.LT.OR P2, PT, R0, 0x1a, !P1 ;  /* 0x0000001a0000780c */ /* 0x000fe40004f41670 */
[----:B-1----:R-:W-:Y:S01]  /*1f4a0*/  F2FP.SATFINITE.E4M3.F32.PACK_AB_MERGE_C R9, RZ, R3, RZ ;  /* 0x00000003ff09723e */ /* 0x002fe200048070ff */
[----:B------:R-:W-:Y:S02]  /*1f4b0*/  FMUL R2, R38, UR22 ;  /* 0x0000001626027c20 */ /* 0x000fe40008400000 */
[----:B------:R-:W3:Y:S01]  /*1f4c0*/  LDL.LU R38, [R1+0x2b4] ;  /* 0x0002b40001267983 */ /* 0x000ee20000300800 */
[----:B0-----:R-:W-:-:S03]  /*1f4d0*/  F2FP.SATFINITE.E4M3.F32.PACK_AB_MERGE_C R11, RZ, R4, RZ ;  /* 0x00000004ff0b723e */ /* 0x001fc600048070ff */
[----:B------:R0:W-:Y:S01]  /*1f4e0*/  @!P6 STG.E.U8 desc[UR20][R26.64+0x11], R7 ;  /* 0x000011071a00e986 */ /* 0x0001e2000c101114 */
[----:B------:R-:W-:Y:S01]  /*1f4f0*/  ISETP.LT.OR P6, PT, R0, 0x1a, !P0 ;  /* 0x0000001a0000780c */ /* 0x000fe200047c1670 */
[----:B------:R-:W-:Y:S02]  /*1f500*/  FMUL R3, R37, UR22 ;  /* 0x0000001625037c20 */ /* 0x000fe40008400000 */
[----:B------:R-:W3:Y:S01]  /*1f510*/  LDL.LU R37, [R1+0x2b8] ;  /* 0x0002b80001257983 */ /* 0x000ee20000300800 */
[----:B0-----:R-:W-:-:S03]  /*1f520*/  F2FP.SATFINITE.E4M3.F32.PACK_AB_MERGE_C R7, RZ, R2, RZ ;  /* 0x00000002ff07723e */ /* 0x001fc600048070ff */
[----:B------:R-:W-:Y:S04]  /*1f530*/  @!P5 STG.E.U8 desc[UR20][R26.64+0x10], R15 ;  /* 0x0000100f1a00d986 */ /* 0x000fe8000c101114 */
        /* <DEDUP_REMOVED lines=13> */
[----:B------:R-:W5:Y:S02]  /*1f610*/  LDL.LU R33, [R1+0x2c8] ;  /* 0x0002c80001217983 */ /* 0x000f640000300800 */
        /* <DEDUP_REMOVED lines=8> */
[----:B------:R-:W-:Y:S02]  /*1f6a0*/  F2FP.SATFINITE.E4M3.F32.PACK_AB_MERGE_C R5, RZ, R5, RZ ;  /* 0x00000005ff05723e */ /* 0x000fe400048070ff */
[----:B------:R-:W-:-:S05]  /*1f6b0*/  ISETP.LT.OR P6, PT, R0, 0x22, !P0 ;  /* 0x000000220000780c */ /* 0x000fca00047c1670 */
[----:B------:R0:W-:Y:S01]  /*1f6c0*/  @!P5 STG.E.U8 desc[UR20][R26.64+0x18], R5 ;  /* 0x000018051a00d986 */ /* 0x0001e2000c101114 */
[----:B------:R-:W-:-:S03]  /*1f6d0*/  ISETP.LT.OR P5, PT, R0, 0x21, !P0 ;  /* 0x000000210000780c */ /* 0x000fc600047a1670 */
[----:B------:R-:W-:Y:S01]  /*1f6e0*/  @!P3 STG.E.U8 desc[UR20][R28.64+0x20], R9 ;  /* 0x000020091c00b986 */ /* 0x000fe2000c101114 */
[----:B------:R-:W-:-:S03]  /*1f6f0*/  ISETP.LT.OR P3, PT, R0, 0x29, !P1 ;  /* 0x000000290000780c */ /* 0x000fc60004f61670 */
[----:B------:R1:W-:Y:S01]  /*1f700*/  @!P2 STG.E.U8 desc[UR20][R28.64+0x21], R11 ;  /* 0x0000210b1c00a986 */ /* 0x0003e2000c101114 */
[----:B------:R-:W-:Y:S02]  /*1f710*/  ISETP.LT.OR P2, PT, R0, 0x2a, !P1 ;  /* 0x0000002a0000780c */ /* 0x000fe40004f41670 */
[----:B0-----:R-:W-:Y:S02]  /*1f720*/  F2FP.SATFINITE.E4M3.F32.PACK_AB_MERGE_C R5, RZ, R3, RZ ;  /* 0x00000003ff05723e */ /* 0x001fe400048070ff */
[----:B-1----:R-:W-:Y:S01]  /*1f730*/  F2FP.SATFINITE.E4M3.F32.PACK_AB_MERGE_C R11, RZ, R2, RZ ;  /* 0x00000002ff0b723e */ /* 0x002fe200048070ff */
[----:B------:R-:W-:Y:S02]  /*1f740*/  FMUL R2, R38, UR22 ;  /* 0x0000001626027c20 */ /* 0x000fe40008400000 */
[----:B------:R-:W3:Y:S01]  /*1f750*/  LDL.LU R38, [R1+0x2d4] ;  /* 0x0002d40001267983 */ /* 0x000ee20000300800 */
[----:B------:R-:W-:-:S03]  /*1f760*/  F2FP.SATFINITE.E4M3.F32.PACK_AB_MERGE_C R9, RZ, R4, RZ ;  /* 0x00000004ff09723e */ /* 0x000fc600048070ff */
[----:B------:R-:W-:Y:S01]  /*1f770*/  @!P6 STG.E.U8 desc[UR20][R26.64+0x21], R5 ;  /* 0x000021051a00e986 */ /* 0x000fe2000c101114 */
[----:B------:R-:W-:Y:S01]  /*1f780*/  ISETP.LT.OR P6, PT, R0, 0x2a, !P0 ;  /* 0x0000002a0000780c */ /* 0x000fe200047c1670 */
[----:B------:R-:W-:Y:S02]  /*1f790*/  FMUL R3, R37, UR22 ;  /* 0x0000001625037c20 */ /* 0x000fe40008400000 */
[----:B------:R-:W3:Y:S04]  /*1f7a0*/  LDL.LU R37, [R1+0x2d8] ;  /* 0x0002d80001257983 */ /* 0x000ee80000300800 */
[----:B------:R-:W-:Y:S04]  /*1f7b0*/  @!P5 STG.E.U8 desc[UR20][R26.64+0x20], R13 ;  /* 0x0000200d1a00d986 */ /* 0x000fe8000c101114 */
[----:B------:R0:W-:Y:S04]  /*1f7c0*/  @!P3 STG.E.U8 desc[UR20][R28.64+0x28], R7 ;  /* 0x000028071c00b986 */ /* 0x0001e8000c101114 */
[----:B------:R1:W-:Y:S01]  /*1f7d0*/  @!P2 STG.E.U8 desc[UR20][R28.64+0x29], R9 ;  /* 0x000029091c00a986 */ /* 0x0003e2000c101114 */
[----:B0-----:R-:W-:-:S02]  /*1f7e0*/  F2FP.SATFINITE.E4M3.F32.PACK_AB_MERGE_C R7, RZ, R2, RZ ;  /* 0x00000002ff07723e */ /* 0x001fc400048070ff */
[----:B-1----:R-:W-:-:S03]  /*1f7f0*/  F2FP.SATFINITE.E4M3.F32.PACK_AB_MERGE_C R9, RZ, R3, RZ ;  /* 0x00000003ff09723e */ /* 0x002fc600048070ff */
[----:B------:R0:W-:Y:S01]  /*1f800*/  @!P6 STG.E.U8 desc[UR20][R26.64+0x29], R7 ;  /* 0x000029071a00e986 */ /* 0x0001e2000c101114 */
[----:B--2---:R-:W-:-:S03]  /*1f810*/  FMUL R4, R36, UR22 ;  /* 0x0000001624047c20 */ /* 0x004fc60008400000 */
[----:B------:R-:W2:Y:S02]  /*1f820*/  LDL.LU R36, [R1+0x2dc] ;  /* 0x0002dc0001247983 */ /* 0x000ea40000300800 */
[----:B------:R-:W-:Y:S01]  /*1f830*/  F2FP.SATFINITE.E4M3.F32.PACK_AB_MERGE_C R13, RZ, R4, RZ ;  /* 0x00000004ff0d723e */ /* 0x000fe200048070ff */
        /* <DEDUP_REMOVED lines=15> */
[----:B------:R-:W-:Y:S01]  /*1f930*/  @!P5 STG.E.U8 desc[UR20][R26.64+0x28], R11 ;  /* 0x0000280b1a00d986 */ /* 0x000fe2000c101114 */
[----:B------:R-:W-:-:S03]  /*1f940*/  ISETP.LT.OR P5, PT, R0, 0x31, !P0 ;  /* 0x000000310000780c */ /* 0x000fc600047a1670 */
[----:B------:R0:W-:Y:S01]  /*1f950*/  @!P2 STG.E.U8 desc[UR20][R28.64+0x31], R13 ;  /* 0x0000310d1c00a986 */ /* 0x0001e2000c101114 */
[----:B------:R-:W-:-:S03]  /*1f960*/  ISETP.LT.OR P2, PT, R0, 0x3a, !P1 ;  /* 0x0000003a0000780c */ /* 0x000fc60004f41670 */
[----:B------:R1:W-:Y:S01]  /*1f970*/  @!P3 STG.E.U8 desc[UR20][R28.64+0x30], R9 ;  /* 0x000030091c00b986 */ /* 0x0003e2000c101114 */
[----:B------:R-:W-:Y:S02]  /*1f980*/  ISETP.LT.OR P3, PT, R0, 0x39, !P1 ;  /* 0x000000390000780c */ /* 0x000fe40004f61670 */
[----:B------:R-:W-:Y:S02]  /*1f990*/  F2FP.SATFINITE.E4M3.F32.PACK_AB_MERGE_C R5, RZ, R5, RZ ;  /* 0x00000005ff05723e */ /* 0x000fe400048070ff */
[----:B0-----:R-:W-:Y:S02]  /*1f9a0*/  F2FP.SATFINITE.E4M3.F32.PACK_AB_MERGE_C R13, RZ, R2, RZ ;  /* 0x00000002ff0d723e */ /* 0x001fe400048070ff */
[----:B-1----:R-:W-:Y:S01]  /*1f9b0*/  F2FP.SATFINITE.E4M3.F32.PACK_AB_MERGE_C R9, RZ, R3, RZ ;  /* 0x00000003ff09723e */ /* 0x002fe200048070ff */
[----:B------:R-:W-:Y:S02]  /*1f9c0*/  FMUL R3, R38, UR22 ;  /* 0x0000001626037c20 */ /* 0x000fe40008400000 */
[----:B------:R-:W3:Y:S01]  /*1f9d0*/  LDL.LU R38, [R1+0x2f4] ;  /* 0x0002f40001267983 */ /* 0x000ee20000300800 */
[----:B------:R-:W-:-:S03]  /*1f9e0*/  F2FP.SATFINITE.E4M3.F32.PACK_AB_MERGE_C R11, RZ, R4, RZ ;  /* 0x00000004ff0b723e */ /* 0x000fc600048070ff */
[----:B------:R0:W-:Y:S01]  /*1f9f0*/  @!P6 STG.E.U8 desc[UR20][R26.64+0x31], R7 ;  /* 0x000031071a00e986 */ /* 0x0001e2000c101114 */
[----:B------:R-:W-:-:S03]  /*1fa00*/  FMUL R2, R37, UR22 ;  /* 0x0000001625027c20 */ /* 0x000fc60008400000 */
[----:B------:R-:W3:Y:S01]  /*1fa10*/  LDL.LU R37, [R1+0x2f8] ;  /* 0x0002f80001257983 */ /* 0x000ee20000300800 */
[----:B------:R-:W-:Y:S02]  /*1fa20*/  ISETP.LT.OR P6, PT, R0, 0x3a, !P0 ;  /* 0x0000003a0000780c */ /* 0x000fe400047c1670 */
[----:B0-----:R-:W-:Y:S01]  /*1fa30*/  F2FP.SATFINITE.E4M3.F32.PACK_AB_MERGE_C R7, RZ, R2, RZ ;  /* 0x00000002ff07723e */ /* 0x001fe200048070ff */
[----:B------:R0:W-:Y:S04]  /*1fa40*/  @!P5 STG.E.U8 desc[UR20][R26.64+0x30], R5 ;  /* 0x000030051a00d986 */ /* 0x0001e8000c101114 */
[----:B------:R-:W-:Y:S04]  /*1fa50*/  @!P2 STG.E.U8 desc[UR20][R28.64+0x39], R11 ;  /* 0x0000390b1c00a986 */ /* 0x000fe8000c101114 */
[----:B------:R1:W-:Y:S01]  /*1fa60*/  @!P3 STG.E.U8 desc[UR20][R28.64+0x38], R9 ;  /* 0x000038091c00b986 */ /* 0x0003e2000c101114 */
[----:B0-----:R-:W-:-:S05]  /*1fa70*/  F2FP.SATFINITE.E4M3.F32.PACK_AB_MERGE_C R5, RZ, R3, RZ ;  /* 0x00000003ff05723e */ /* 0x001fca00048070ff */
        /* <DEDUP_REMOVED lines=42> */
[----:B------:R-:W-:Y:S01]  /*1fd20*/  F2FP.SATFINITE.E4M3.F32.PACK_AB_MERGE_C R11, RZ, R4, RZ ;  /* 0x00000004ff0b723e */ /* 0x000fe200048070ff */
[----:B------:R-:W-:Y:S02]  /*1fd30*/  FMUL R2, R35, UR22 ;  /* 0x0000001623027c20 */ /* 0x000fe40008400000 */
[----:B------:R-:W2:Y:S03]  /*1fd40*/  LDL.LU R35, [R1+0x320] ;  /* 0x0003200001237983 */ /* 0x000ea60000300800 */
[----:B-1----:R-:W-:Y:S01]  /*1fd50*/  F2FP.SATFINITE.E4M3.F32.PACK_AB_MERGE_C R13, RZ, R2, RZ ;  /* 0x00000002ff0d723e */ /* 0x002fe200048070ff */
        /* <DEDUP_REMOVED lines=146> */
[----:B------:R-:W-:-:S03]  /*20680*/  FMUL R3, R37, UR22 ;  /* 0x0000001625037c20 */ /* 0x000fc60008400000 */
[----:B------:R-:W3:Y:S04]  /*20690*/  LDL.LU R37, [R1+0x398] ;  /* 0x0003980001257983 */ /* 0x000ee80000300800 */
[----:B------:R-:W-:Y:S04]  /*206a0*/  @!P5 STG.E.U8 desc[UR20][R26.64+0x80], R13 ;  /* 0x0000800d1a00d986 */ /* 0x000fe8000c101114 */
[----:B------:R0:W-:Y:S04]  /*206b0*/  @!P3 STG.E.U8 desc[UR20][R28.64+0x88], R7 ;  /* 0x000088071c00b986 */ /* 0x0001e8000c101114 */
[----:B------:R1:W-:Y:S01]  /*206c0*/  @!P2 STG.E.U8 desc[UR20][R28.64+0x89], R9 ;  /* 0x000089091c00a986 */ /* 0x0003e2000c101114 */
[----:B0-----:R-:W-:-:S02]  /*206d0*/  F2FP.SATFINITE.E4M3.F32.PACK_AB_MERGE_C R7, RZ, R2, RZ ;  /* 0x00000002ff07723e */ /* 0x001fc400048070ff */
[----:B-1----:R-:W-:Y:S01]  /*206e0*/  F2FP.SATFINITE.E4M3.F32.PACK_AB_MERGE_C R9, RZ, R3, RZ ;  /* 0x00000003ff09723e */ /* 0x002fe200048070ff */
[----:B--2---:R-:W-:Y:S02]  /*206f0*/  FMUL R4, R36, UR22 ;  /* 0x0000001624047c20 */ /* 0x004fe40008400000 */
[----:B------:R-:W2:Y:S03]  /*20700*/  LDL.LU R36, [R1+0x39c] ;  /* 0x00039c0001247983 */ /* 0x000ea60000300800 */
[----:B------:R-:W-:Y:S01]  /*20710*/  F2FP.SATFINITE.E4M3.F32.PACK_AB_MERGE_C R13, RZ, R4, RZ ;  /* 0x00000004ff0d723e */ /* 0x000fe200048070ff */
[----:B------:R-:W-:Y:S02]  /*20720*/  FMUL R5, R35, UR22 ;  /* 0x0000001623057c20 */ /* 0x000fe40008400000 */
[----:B------:R-:W2:Y:S01]  /*20730*/  LDL.LU R35, [R1+0x3a0] ;  /* 0x0003a00001237983 */ /* 0x000ea20000300800 */
[----:B----4-:R-:W-:-:S03]  /*20740*/  FMUL R2, R34, UR22 ;  /* 0x0000001622027c20 */ /* 0x010fc60008400000 */
[----:B------:R-:W4:Y:S01]  /*20750*/  LDL.LU R34, [R1+0x3a4] ;  /* 0x0003a40001227983 */ /* 0x000f220000300800 */
[----:B-----5:R-:W-:-:S03]  /*20760*/  FMUL R3, R33, UR22 ;  /* 0x0000001621037c20 */ /* 0x020fc60008400000 */
[----:B------:R-:W5:Y:S01]  /*20770*/  LDL.LU R33, [R1+0x3a8] ;  /* 0x0003a80001217983 */ /* 0x000f620000300800 */
        /* <DEDUP_REMOVED lines=16> */
[----:B------:R-:W-:Y:S01]  /*20880*/  @!P2 STG.E.U8 desc[UR20][R28.64+0x91], R13 ;  /* 0x0000910d1c00a986 */ /* 0x000fe2000c101114 */
[----:B------:R-:W-:Y:S02]  /*20890*/  ISETP.LT.OR P2, PT, R0, 0x9a, !P1 ;  /* 0x0000009a0000780c */ /* 0x000fe40004f41670 */
        /* <DEDUP_REMOVED lines=82> */
[----:B------:R0:W-:Y:S01]  /*20dc0*/  @!P6 STG.E.U8 desc[UR20][R26.64+0xb1], R7 ;  /* 0x0000b1071a00e986 */ /* 0x0001e2000c101114 */
[----:B------:R-:W-:-:S03]  /*20dd0*/  FMUL R3, R38, UR22 ;  /* 0x0000001626037c20 */ /* 0x000fc60008400000 */
[----:B------:R-:W3:Y:S01]  /*20de0*/  LDL.LU R38, [R1+0x3f4] ;  /* 0x0003f40001267983 */ /* 0x000ee20000300800 */
[----:B------:R-:W-:Y:S02]  /*20df0*/  F2FP.SATFINITE.E4M3.F32.PACK_AB_MERGE_C R11, RZ, R4, RZ ;  /* 0x00000004ff0b723e */ /* 0x000fe400048070ff */
[----:B------:R-:W-:Y:S01]  /*20e00*/  ISETP.LT.OR P6, PT, R0, 0xba, !P0 ;  /* 0x000000ba0000780c */ /* 0x000fe200047c1670 */
[----:B------:R-:W-:Y:S02]  /*20e10*/  FMUL R2, R37, UR22 ;  /* 0x0000001625027c20 */ /* 0x000fe40008400000 */
[----:B------:R-:W3:Y:S03]  /*20e20*/  LDL.LU R37, [R1+0x3f8] ;  /* 0x0003f80001257983 */ /* 0x000ee60000300800 */
        /* <DEDUP_REMOVED lines=31> */
[----:B-1----:R-:W-:-:S03]  /*21020*/  F2FP.SATFINITE.E4M3.F32.PACK_AB_MERGE_C R9, RZ, R3, RZ ;  /* 0x00000003ff09723e */ /* 0x002fc600048070ff */
[----:B------:R0:W-:Y:S01]  /*21030*/  @!P6 STG.E.U8 desc[UR20][R26.64+0xc1], R7 ;  /* 0x0000c1071a00e986 */ /* 0x0001e2000c101114 */
[----:B------:R-:W-:Y:S01]  /*21040*/  FMUL R2, R38, UR22 ;  /* 0x0000001626027c20 */ /* 0x000fe20008400000 */
[----:B------:R-:W-:Y:S02]  /*21050*/  ISETP.LT.OR P6, PT, R0, 0xca, !P0 ;  /* 0x000000ca0000780c */ /* 0x000fe400047c1670 */
[----:B------:R-:W3:Y:S01]  /*21060*/  LDL.LU R38, [R1+0x414] ;  /* 0x0004140001267983 */ /* 0x000ee20000300800 */
[----:B------:R-:W-:Y:S01]  /*21070*/  F2FP.SATFINITE.E4M3.F32.PACK_AB_MERGE_C R13, RZ, R4, RZ ;  /* 0x00000004ff0d723e */ /* 0x000fe200048070ff */
        /* <DEDUP_REMOVED lines=24> */
[C---:B------:R-:W-:Y:S01]  /*21200*/  ISETP.LT.OR P3, PT, R0.reuse, 0xd1, !P1 ;  /* 0x000000d10000780c */ /* 0x040fe20004f61670 */
[----:B------:R-:W3:Y:S01]  /*21210*/  LDL.LU R40, [R1+0x434] ;  /* 0x0004340001287983 */ /* 0x000ee20000300800 */
[C---:B------:R-:W-:Y:S02]  /*21220*/  ISETP.LT.OR P2, PT, R0.reuse, 0xd2, !P1 ;  /* 0x000000d20000780c */ /* 0x040fe40004f41670 */
[----:B------:R-:W-:Y:S02]  /*21230*/  ISETP.LT.OR P6, PT, R0, 0xd2, !P0 ;  /* 0x000000d20000780c */ /* 0x000fe400047c1670 */
[----:B------:R-:W-:-:S05]  /*21240*/  F2FP.SATFINITE.E4M3.F32.PACK_AB_MERGE_C R5, RZ, R5, RZ ;  /* 0x00000005ff05723e */ /* 0x000fca00048070ff */
[----:B------:R0:W-:Y:S01]  /*21250*/  @!P5 STG.E.U8 desc[UR20][R26.64+0xc8], R5 ;  /* 0x0000c8051a00d986 */ /* 0x0001e2000c101114 */
[----:B------:R-:W-:-:S03]  /*21260*/  ISETP.LT.OR P5, PT, R0, 0xd1, !P0 ;  /* 0x000000d10000780c */ /* 0x000fc600047a1670 */
[----:B------:R-:W-:Y:S01]  /*21270*/  @!P3 STG.E.U8 desc[UR20][R28.64+0xd0], R9 ;  /* 0x0000d0091c00b986 */ /* 0x000fe2000c101114 */
[----:B------:R-:W-:-:S03]  /*21280*/  ISETP.LT.OR P3, PT, R0, 0xd9, !P1 ;  /* 0x000000d90000780c */ /* 0x000fc60004f61670 */
[----:B------:R1:W-:Y:S01]  /*21290*/  @!P2 STG.E.U8 desc[UR20][R28.64+0xd1], R11 ;  /* 0x0000d10b1c00a986 */ /* 0x0003e2000c101114 */
[----:B0-----:R-:W-:Y:S02]  /*212a0*/  F2FP.SATFINITE.E4M3.F32.PACK_AB_MERGE_C R5, RZ, R3, RZ ;  /* 0x00000003ff05723e */ /* 0x001fe400048070ff */
[----:B------:R-:W-:-:S03]  /*212b0*/  ISETP.LT.OR P2, PT, R0, 0xda, !P1 ;  /* 0x000000da0000780c */ /* 0x000fc60004f41670 */
[----:B------:R-:W-:Y:S01]  /*212c0*/  @!P6 STG.E.U8 desc[UR20][R26.64+0xd1], R5 ;  /* 0x0000d1051a00e986 */ /* 0x000fe2000c101114 */
[----:B-1----:R-:W-:Y:S02]  /*212d0*/  F2FP.SATFINITE.E4M3.F32.PACK_AB_MERGE_C R11, RZ, R2, RZ ;  /* 0x00000002ff0b723e */ /* 0x002fe400048070ff */
[----:B------:R-:W-:Y:S01]  /*212e0*/  ISETP.LT.OR P6, PT, R0, 0xda, !P0 ;  /* 0x000000da0000780c */ /* 0x000fe200047c1670 */
[----:B------:R-:W-:Y:S02]  /*212f0*/  FMUL R2, R38, UR22 ;  /* 0x0000001626027c20 */ /* 0x000fe40008400000 */
[----:B------:R-:W3:Y:S01]  /*21300*/  LDL.LU R38, [R1+0x438] ;  /* 0x0004380001267983 */ /* 0x000ee20000300800 */
[----:B------:R-:W-:Y:S01]  /*21310*/  F2FP.SATFINITE.E4M3.F32.PACK_AB_MERGE_C R9, RZ, R4, RZ ;  /* 0x00000004ff09723e */ /* 0x000fe200048070ff */
        /* <DEDUP_REMOVED lines=14> */
[----:B------:R-:W4:Y:S02]  /*21400*/  LDL.LU R34, [R1+0x448] ;  /* 0x0004480001227983 */ /* 0x000f240000300800 */
[----:B0-----:R-:W-:Y:S01]  /*21410*/  F2FP.SATFINITE.E4M3.F32.PACK_AB_MERGE_C R7, RZ, R2, RZ ;  /* 0x00000002ff07723e */ /* 0x001fe200048070ff */
[----:B-----5:R-:W-:Y:S02]  /*21420*/  FMUL R3, R33, UR22 ;  /* 0x0000001621037c20 */ /* 0x020fe40008400000 */
[----:B------:R-:W5:Y:S01]  /*21430*/  LDL.LU R33, [R1+0x44c] ;  /* 0x00044c0001217983 */ /* 0x000f620000300800 */
[----:B---3--:R-:W-:-:S03]  /*21440*/  FMUL R4, R31, UR22 ;  /* 0x000000161f047c20 */ /* 0x008fc60008400000 */
        /* <DEDUP_REMOVED lines=13> */
[----:B------:R-:W-:Y:S02]  /*21520*/  F2FP.SATFINITE.E4M3.F32.PACK_AB_MERGE_C R5, RZ, R5, RZ ;  /* 0x00000005ff05723e */ /* 0x000fe400048070ff */
[----:B0-----:R-:W-:Y:S01]  /*21530*/  F2FP.SATFINITE.E4M3.F32.PACK_AB_MERGE_C R11, RZ, R4, RZ ;  /* 0x00000004ff0b723e */ /* 0x001fe200048070ff */
[----:B------:R-:W-:Y:S01]  /*21540*/  @!P6 STG.E.U8 desc[UR20][R26.64+0xe1], R7 ;  /* 0x0000e1071a00e986 */ /* 0x000fe2000c101114 */
[C---:B------:R-:W-:Y:S02]  /*21550*/  ISETP.LT.OR P6, PT, R0.reuse, 0xea, !P0 ;  /* 0x000000ea0000780c */ /* 0x040fe400047c1670 */
[----:B-1----:R-:W-:Y:S01]  /*21560*/  F2FP.SATFINITE.E4M3.F32.PACK_AB_MERGE_C R9, RZ, R3, RZ ;  /* 0x00000003ff09723e */ /* 0x002fe200048070ff */
[----:B------:R0:W-:Y:S01]  /*21570*/  @!P5 STG.E.U8 desc[UR20][R26.64+0xe0], R5 ;  /* 0x0000e0051a00d986 */ /* 0x0001e2000c101114 */
[----:B------:R-:W-:-:S03]  /*21580*/  ISETP.LT.OR P5, PT, R0, 0xe9, !P0 ;  /* 0x000000e90000780c */ /* 0x000fc600047a1670 */
[----:B------:R-:W-:Y:S01]  /*21590*/  @!P2 STG.E.U8 desc[UR20][R28.64+0xe9], R11 ;  /* 0x0000e90b1c00a986 */ /* 0x000fe2000c101114 */
[----:B------:R-:W-:Y:S01]  /*215a0*/  ISETP.LT.OR P2, PT, R0, 0xf2, !P1 ;  /* 0x000000f20000780c */ /* 0x000fe20004f41670 */
[----:B------:R-:W-:Y:S02]  /*215b0*/  FMUL R3, R40, UR22 ;  /* 0x0000001628037c20 */ /* 0x000fe40008400000 */
[----:B------:R1:W-:Y:S01]  /*215c0*/  @!P3 STG.E.U8 desc[UR20][R28.64+0xe8], R9 ;  /* 0x0000e8091c00b986 */ /* 0x0003e2000c101114 */
[----:B------:R-:W-:Y:S02]  /*215d0*/  ISETP.LT.OR P3, PT, R0, 0xf1, !P1 ;  /* 0x000000f10000780c */ /* 0x000fe40004f61670 */
[----:B------:R-:W-:Y:S01]  /*215e0*/  F2FP.SATFINITE.E4M3.F32.PACK_AB_MERGE_C R13, RZ, R2, RZ ;  /* 0x00000002ff0d723e */ /* 0x000fe200048070ff */
[----:B------:R-:W-:Y:S01]  /*215f0*/  FMUL R2, R38, UR22 ;  /* 0x0000001626027c20 */ /* 0x000fe20008400000 */
[----:B------:R-:W-:Y:S01]  /*21600*/  FMUL R4, R37, UR22 ;  /* 0x0000001625047c20 */ /* 0x000fe20008400000 */
[----:B------:R-:W-:-:S03]  /*21610*/  F2FP.SATFINITE.E4M3.F32.PACK_AB_MERGE_C R3, RZ, R3, RZ ;  /* 0x00000003ff03723e */ /* 0x000fc600048070ff */
[----:B0-----:R-:W-:Y:S02]  /*21620*/  F2FP.SATFINITE.E4M3.F32.PACK_AB_MERGE_C R5, RZ, R2, RZ ;  /* 0x00000002ff05723e */ /* 0x001fe400048070ff */
[----:B------:R-:W-:Y:S01]  /*21630*/  F2FP.SATFINITE.E4M3.F32.PACK_AB_MERGE_C R7, RZ, R4, RZ ;  /* 0x00000004ff07723e */ /* 0x000fe200048070ff */
[----:B------:R-:W-:Y:S01]  /*21640*/  @!P5 STG.E.U8 desc[UR20][R26.64+0xe8], R13 ;  /* 0x0000e80d1a00d986 */ /* 0x000fe2000c101114 */
[----:B------:R-:W-:-:S03]  /*21650*/  ISETP.LT.OR P5, PT, R0, 0xf1, !P0 ;  /* 0x000000f10000780c */ /* 0x000fc600047a1670 */
[----:B------:R-:W-:Y:S01]  /*21660*/  @!P6 STG.E.U8 desc[UR20][R26.64+0xe9], R3 ;  /* 0x0000e9031a00e986 */ /* 0x000fe2000c101114 */
[----:B------:R-:W-:-:S03]  /*21670*/  ISETP.LT.OR P6, PT, R0, 0xf2, !P0 ;  /* 0x000000f20000780c */ /* 0x000fc600047c1670 */
[----:B------:R0:W-:Y:S01]  /*21680*/  @!P2 STG.E.U8 desc[UR20][R28.64+0xf1], R7 ;  /* 0x0000f1071c00a986 */ /* 0x0001e2000c101114 */
[C---:B------:R-:W-:Y:S02]  /*21690*/  ISETP.LT.OR P2, PT, R0.reuse, 0xf9, !P1 ;  /* 0x000000f90000780c */ /* 0x040fe40004f41670 */
[C---:B------:R-:W-:Y:S01]  /*216a0*/  ISETP.LT.OR P1, PT, R0.reuse, 0xfa, !P1 ;  /* 0x000000fa0000780c */ /* 0x040fe20004f21670 */
[----:B------:R3:W-:Y:S01]  /*216b0*/  @!P3 STG.E.U8 desc[UR20][R28.64+0xf0], R5 ;  /* 0x0000f0051c00b986 */ /* 0x0007e2000c101114 */
[C---:B------:R-:W-:Y:S02]  /*216c0*/  ISETP.LT.OR P3, PT, R0.reuse, 0xf9, !P0 ;  /* 0x000000f90000780c */ /* 0x040fe40004761670 */
[----:B------:R-:W-:Y:S01]  /*216d0*/  ISETP.LT.OR P0, PT, R0, 0xfa, !P0 ;  /* 0x000000fa0000780c */ /* 0x000fe20004701670 */
[----:B--2---:R-:W-:-:S05]  /*216e0*/  FMUL R2, R36, UR22 ;  /* 0x0000001624027c20 */ /* 0x004fca0008400000 */
[----:B-1----:R-:W-:-:S05]  /*216f0*/  F2FP.SATFINITE.E4M3.F32.PACK_AB_MERGE_C R9, RZ, R2, RZ ;  /* 0x00000002ff09723e */ /* 0x002fca00048070ff */
[----:B------:R1:W-:Y:S01]  /*21700*/  @!P5 STG.E.U8 desc[UR20][R26.64+0xf0], R9 ;  /* 0x0000f0091a00d986 */ /* 0x0003e2000c101114 */
[----:B------:R-:W-:-:S05]  /*21710*/  FMUL R0, R35, UR22 ;  /* 0x0000001623007c20 */ /* 0x000fca0008400000 */
[----:B0-----:R-:W-:Y:S01]  /*21720*/  F2FP.SATFINITE.E4M3.F32.PACK_AB_MERGE_C R7, RZ, R0, RZ ;  /* 0x00000000ff07723e */ /* 0x001fe200048070ff */
[----:B----4-:R-:W-:Y:S01]  /*21730*/  FMUL R2, R34, UR22 ;  /* 0x0000001622027c20 */ /* 0x010fe20008400000 */
[----:B-----5:R-:W-:-:S04]  /*21740*/  FMUL R3, R33, UR22 ;  /* 0x0000001621037c20 */ /* 0x020fc80008400000 */
[----:B------:R-:W-:Y:S02]  /*21750*/  F2FP.SATFINITE.E4M3.F32.PACK_AB_MERGE_C R11, RZ, R2, RZ ;  /* 0x00000002ff0b723e */ /* 0x000fe400048070ff */
[----:B------:R-:W-:Y:S01]  /*21760*/  F2FP.SATFINITE.E4M3.F32.PACK_AB_MERGE_C R3, RZ, R3, RZ ;  /* 0x00000003ff03723e */ /* 0x000fe200048070ff */
[----:B------:R1:W-:Y:S01]  /*21770*/  @!P6 STG.E.U8 desc[UR20][R26.64+0xf1], R7 ;  /* 0x0000f1071a00e986 */ /* 0x0003e2000c101114 */
[----:B---3--:R-:W-:Y:S01]  /*21780*/  FMUL R4, R31, UR22 ;  /* 0x000000161f047c20 */ /* 0x008fe20008400000 */
[----:B------:R-:W-:-:S04]  /*21790*/  FMUL R5, R30, UR22 ;  /* 0x000000161e057c20 */ /* 0x000fc80008400000 */
[----:B------:R-:W-:Y:S02]  /*217a0*/  F2FP.SATFINITE.E4M3.F32.PACK_AB_MERGE_C R13, RZ, R4, RZ ;  /* 0x00000004ff0d723e */ /* 0x000fe400048070ff */
[----:B------:R-:W-:Y:S01]  /*217b0*/  F2FP.SATFINITE.E4M3.F32.PACK_AB_MERGE_C R5, RZ, R5, RZ ;  /* 0x00000005ff05723e */ /* 0x000fe200048070ff */
[----:B------:R1:W-:Y:S04]  /*217c0*/  @!P2 STG.E.U8 desc[UR20][R28.64+0xf8], R11 ;  /* 0x0000f80b1c00a986 */ /* 0x0003e8000c101114 */
[----:B------:R1:W-:Y:S04]  /*217d0*/  @!P1 STG.E.U8 desc[UR20][R28.64+0xf9], R3 ;  /* 0x0000f9031c009986 */ /* 0x0003e8000c101114 */
[----:B------:R1:W-:Y:S04]  /*217e0*/  @!P3 STG.E.U8 desc[UR20][R26.64+0xf8], R13 ;  /* 0x0000f80d1a00b986 */ /* 0x0003e8000c101114 */
[----:B------:R1:W-:Y:S02]  /*217f0*/  @!P0 STG.E.U8 desc[UR20][R26.64+0xf9], R5 ;  /* 0x0000f9051a008986 */ /* 0x0003e4000c101114 */
.L_x_551:
[----:B------:R-:W-:Y:S05]  /*21800*/  BSYNC B0 ;  /* 0x0000000000007941 */ /* 0x000fea0003800000 */
.L_x_37:
[----:B-12---:R-:W2:Y:S04]  /*21810*/  LDL.LU R3, [R1+0x460] ;  /* 0x0004600001037983 */ /* 0x006ea80000300800 */
[----:B------:R-:W2:Y:S01]  /*21820*/  LDL.LU R2, [R1+0x464] ;  /* 0x0004640001027983 */ /* 0x000ea20000300800 */
[----:B------:R-:W-:Y:S01]  /*21830*/  ULDC UR6, c[0x0][0xc] ;  /* 0x0000030000067ab9 */ /* 0x000fe20000000800 */
[----:B------:R-:W-:Y:S01]  /*21840*/  ULDC UR7, c[0x0][0x10] ;  /* 0x0000040000077ab9 */ /* 0x000fe20000000800 */
[----:B---34-:R-:W2:Y:S01]  /*21850*/  LDC R5, c[0x0][0x14] ;  /* 0x00000500ff057b82 */ /* 0x018ea20000000800 */
[----:B------:R-:W-:Y:S01]  /*21860*/  UIMAD.WIDE.U32 UR6, UR6, UR7, URZ ;  /* 0x00000007060672a5 */ /* 0x000fe2000f8e003f */
[----:B-----5:R-:W-:Y:S01]  /*21870*/  PRMT R0, RZ, 0x7610, R0 ;  /* 0x00007610ff007816 */ /* 0x020fe20000000000 */
[----:B------:R-:W-:-:S04]  /*21880*/  UMOV UR10, 0xffffffff ;  /* 0xffffffff000a7882 */ /* 0x000fc80000000000 */
[----:B--2---:R-:W-:-:S04]  /*21890*/  IMAD.WIDE.U32 R2, R5, UR6, R2 ;  /* 0x0000000605027c25 */ /* 0x004fc8000f8e0002 */
[----:B------:R-:W-:Y:S01]  /*218a0*/  IMAD R5, R5, UR7, RZ ;  /* 0x0000000705057c24 */ /* 0x000fe2000f8e02ff */
[----:B------:R-:W-:Y:S01]  /*218b0*/  ULDC.64 UR6, c[0x0][0x650] ;  /* 0x0001940000067ab9 */ /* 0x000fe20000000a00 */
[----:B------:R-:W-:Y:S01]  /*218c0*/  IMAD.MOV.U32 R11, RZ, RZ, R2 ;  /* 0x000000ffff0b7224 */ /* 0x000fe200078e0002 */
[----:B------:R-:W-:Y:S01]  /*218d0*/  ISETP.GE.U32.AND P0, PT, R2, UR6, PT ;  /* 0x0000000602007c0c */ /* 0x000fe2000bf06070 */
[----:B------:R-:W-:Y:S02]  /*218e0*/  IMAD.IADD R13, R3, 0x1, R5 ;  /* 0x00000001030d7824 */ /* 0x000fe400078e0205 */
[----:B------:R-:W-:-:S03]  /*218f0*/  IMAD.MOV.U32 R2, RZ, RZ, -0x1 ;  /* 0xffffffffff027424 */ /* 0x000fc600078e00ff */
[----:B------:R1:W-:Y:S01]  /*21900*/  STL [R1+0x460], R13 ;  /* 0x0004600d01007387 */ /* 0x0003e20000100800 */
[----:B------:R-:W-:-:S03]  /*21910*/  ISETP.GE.U32.AND.EX P0, PT, R13, UR7, PT, P0 ;  /* 0x000000070d007c0c */ /* 0x000fc6000bf06100 */
[----:B------:R1:W-:Y:S04]  /*21920*/  STL [R1+0x464], R11 ;  /* 0x0004640b01007387 */ /* 0x0003e80000100800 */
[----:B------:R1:W-:Y:S06]  /*21930*/  STL [R1+0x468], R2 ;  /* 0x0004680201007387 */ /* 0x0003ec0000100800 */
[----:B------:R-:W-:Y:S05]  /*21940*/  @P0 BRA `(.L_x_552) ;  /* 0x0000000400740947 */ /* 0x000fea0003800000 */
[----:B------:R-:W2:Y:S01]  /*21950*/  S2R R8, SR_CTAID.X ;  /* 0x0000000000087919 */ /* 0x000ea20000002500 */
[----:B------:R-:W-:Y:S01]  /*21960*/  ULDC.64 UR16, c[0x0][0x628] ;  /* 0x00018a0000107ab9 */ /* 0x000fe20000000a00 */
[----:B------:R-:W3:Y:S01]  /*21970*/  LDC R9, c[0x0][0x144] ;  /* 0x00005100ff097b82 */ /* 0x000ee20000000800 */
[----:B------:R-:W-:Y:S01]  /*21980*/  ULDC UR6, c[0x0][0x150] ;  /* 0x0000540000067ab9 */ /* 0x000fe20000000800 */
[----:B------:R-:W4:Y:S01]  /*21990*/  S2R R12, SR_CTAID.Y ;  /* 0x00000000000c7919 */ /* 0x000f220000002600 */
[----:B------:R-:W-:Y:S01]  /*219a0*/  ISETP.NE.U32.AND P0, PT, RZ, UR16, PT ;  /* 0x00000010ff007c0c */ /* 0x000fe2000bf05070 */
[----:B------:R-:W-:Y:S01]  /*219b0*/  ULDC UR18, c[0x0][0x630] ;  /* 0x00018c0000127ab9 */ /* 0x000fe20000000800 */
[----:B------:R-:W-:Y:S02]  /*219c0*/  R2UR UR14, R11 ;  /* 0x000000000b0e72ca */ /* 0x000fe400000e0000 */
[----:B------:R-:W-:Y:S01]  /*219d0*/  ISETP.NE.AND.EX P0, PT, RZ, UR17, PT, P0 ;  /* 0x00000011ff007c0c */ /* 0x000fe2000bf05300 */
[----:B0-----:R-:W0:Y:S01]  /*219e0*/  LDC.64 R6, c[0x0][0x620] ;  /* 0x00018800ff067b82 */ /* 0x001e220000000a00 */
[----:B------:R-:W-:-:S02]  /*219f0*/  R2UR UR15, R13 ;  /* 0x000000000d0f72ca */ /* 0x000fc400000e0000 */
[----:B--2---:R-:W-:-:S05]  /*21a00*/  I2FP.F32.U32 R0, R8 ;  /* 0x0000000800007245 */ /* 0x004fca0000201000 */
[----:B------:R-:W-:-:S06]  /*21a10*/  FMUL R0, R0, UR6 ;  /* 0x0000000600007c20 */ /* 0x000fcc0008400000 */
[----:B------:R-:W2:Y:S01]  /*21a20*/  F2I.U32.TRUNC.NTZ R0, R0 ;  /* 0x0000000000007305 */ /* 0x000ea2000020f000 */
[----:B----4-:R-:W-:Y:S05]  /*21a30*/  @!P0 BRA `(.L_x_553) ;  /* 0x0000000000308947 */ /* 0x010fea0003800000 */
        /* <DEDUP_REMOVED lines=12> */
.L_x_553:
[----:B------:R-:W-:Y:S01]  /*21b00*/  USHF.R.U64 UR10, UR14, UR18, UR15 ;  /* 0x000000120e0a7299 */ /* 0x000fe2000800120f */
[----:B------:R-:W4:Y:S01]  /*21b10*/  LDC.64 R22, c[0x0][0x640] ;  /* 0x00019000ff167b82 */ /* 0x000f220000000a00 */
[----:B------:R-:W-:Y:S01]  /*21b20*/  USHF.R.U32.HI UR6, URZ, UR18, UR15 ;  /* 0x000000123f067299 */ /* 0x000fe2000801160f */
[----:B--2---:R-:W-:Y:S02]  /*21b30*/  IMAD.MOV R10, RZ, RZ, -R0 ;  /* 0x000000ffff0a7224 */ /* 0x004fe400078e0a00 */
[----:B-1----:R-:W-:Y:S01]  /*21b40*/  IMAD.MOV.U32 R2, RZ, RZ, R11 ;  /* 0x000000ffff027224 */ /* 0x002fe200078e000b */
[----:B------:R-:W-:Y:S01]  /*21b50*/  IADD3 R5, P0, RZ, -UR10, RZ ;  /* 0x8000000aff057c10 */ /* 0x000fe2000ff1e0ff */
[----:B---3--:R-:W-:Y:S02]  /*21b60*/  IMAD R18, R9, R10, R8 ;  /* 0x0000000a09127224 */ /* 0x008fe400078e0208 */
[----:B------:R-:W1:Y:S02]  /*21b70*/  LDC R4, c[0x0][0x618] ;  /* 0x00018600ff047b82 */ /* 0x000e640000000800 */
[----:B------:R-:W-:Y:S01]  /*21b80*/  IMAD.X R3, RZ, RZ, ~UR6, P0 ;  /* 0x80000006ff037e24 */ /* 0x000fe200080e06ff */
[----:B------:R-:W-:-:S03]  /*21b90*/  ULDC UR6, c[0x0][0x154] ;  /* 0x0000550000067ab9 */ /* 0x000fc60000000800 */
[-C--:B0-----:R-:W-:Y:S02]  /*21ba0*/  IMAD R0, R3, R6.reuse, RZ ;  /* 0x0000000603007224 */ /* 0x081fe400078e02ff */
[----:B------:R-:W0:Y:S01]  /*21bb0*/  LDC R14, c[0x0][0x608] ;  /* 0x00018200ff0e7b82 */ /* 0x000e220000000800 */
[----:B------:R-:W-:Y:S02]  /*21bc0*/  IMAD.MOV.U32 R3, RZ, RZ, R13 ;  /* 0x000000ffff037224 */ /* 0x000fe400078e000d */
[----:B------:R-:W-:-:S05]  /*21bd0*/  IMAD.WIDE.U32 R2, R5, R6, R2 ;  /* 0x0000000605027225 */ /* 0x000fca00078e0002 */
[----:B------:R-:W2:Y:S01]  /*21be0*/  LDC R20, c[0x0][0x658] ;  /* 0x00019600ff147b82 */ /* 0x000ea20000000800 */
[----:B------:R-:W-:Y:S01]  /*21bf0*/  IMAD R5, R5, R7, R0 ;  /* 0x0000000705057224 */ /* 0x000fe200078e0200 */
[----:B------:R-:W-:Y:S01]  /*21c00*/  I2FP.F32.U32 R0, R12 ;  /* 0x0000000c00007245 */ /* 0x000fe20000201000 */
[----:B------:R-:W-:Y:S01]  /*21c10*/  IMAD.MOV.U32 R7, RZ, RZ, 0x1 ;  /* 0x00000001ff077424 */ /* 0x000fe200078e00ff */
[----:B----4-:R-:W-:Y:S01]  /*21c20*/  ISETP.NE.U32.AND P0, PT, R22, RZ, PT ;  /* 0x000000ff1600720c */ /* 0x010fe20003f05070 */
[----:B------:R-:W-:Y:S02]  /*21c30*/  IMAD.IADD R3, R3, 0x1, R5 ;  /* 0x0000000103037824 */ /* 0x000fe400078e0205 */
[----:B------:R-:W-:Y:S01]  /*21c40*/  FMUL R0, R0, UR6 ;  /* 0x0000000600007c20 */ /* 0x000fe20008400000 */
[----:B------:R-:W3:Y:S01]  /*21c50*/  LDC R15, c[0x0][0x148] ;  /* 0x00005200ff0f7b82 */ /* 0x000ee20000000800 */
[----:B------:R-:W-:Y:S01]  /*21c60*/  ISETP.NE.AND.EX P0, PT, R23, RZ, PT, P0 ;  /* 0x000000ff1700720c */ /* 0x000fe20003f05300 */
[----:B------:R-:W-:Y:S01]  /*21c70*/  IMAD.MOV.U32 R5, RZ, RZ, -0x1 ;  /* 0xffffffffff057424 */ /* 0x000fe200078e00ff */
[-CC-:B-1----:R-:W-:Y:S01]  /*21c80*/  SHF.R.U64 R10, R2, R4.reuse, R3.reuse ;  /* 0x00000004020a7219 */ /* 0x182fe20000001203 */
[----:B------:R1:W4:Y:S01]  /*21c90*/  F2I.U32.TRUNC.NTZ R13, R0 ;  /* 0x00000000000d7305 */ /* 0x000322000020f000 */
[----:B------:R-:W-:-:S03]  /*21ca0*/  SHF.R.U32.HI R3, RZ, R4, R3 ;  /* 0x00000004ff037219 */ /* 0x000fc60000011603 */
[----:B------:R-:W1:Y:S01]  /*21cb0*/  LDC R16, c[0x0][0x600] ;  /* 0x00018000ff107b82 */ /* 0x000e620000000800 */
[-CC-:B0-----:R-:W-:Y:S02]  /*21cc0*/  SHF.R.U64 R8, R10, R14.reuse, R3.reuse ;  /* 0x0000000e0a087219 */ /* 0x181fe40000001203 */
[----:B------:R-:W-:-:S05]  /*21cd0*/  SHF.R.U32.HI R3, RZ, R14, R3 ;  /* 0x0000000eff037219 */ /* 0x000fca0000011603 */
[----:B------:R-:W0:Y:S01]  /*21ce0*/  LDC R17, c[0x0][0x648] ;  /* 0x00019200ff117b82 */ /* 0x000e220000000800 */
[-CC-:B--2---:R-:W-:Y:S02]  /*21cf0*/  SHF.R.U64 R11, R8, R20.reuse, R3.reuse ;  /* 0x00000014080b7219 */ /* 0x184fe40000001203 */
[-C--:B------:R-:W-:Y:S02]  /*21d00*/  SHF.L.U32 R5, R5, R20.reuse, RZ ;  /* 0x0000001405057219 */ /* 0x080fe400000006ff */
[-C--:B------:R-:W-:Y:S01]  /*21d10*/  SHF.R.U32.HI R3, RZ, R20.reuse, R3 ;  /* 0x00000014ff037219 */ /* 0x080fe20000011603 */
[----:B------:R-:W-:Y:S01]  /*21d20*/  IMAD.MOV.U32 R2, RZ, RZ, R11 ;  /* 0x000000ffff027224 */ /* 0x000fe200078e000b */
[----:B------:R-:W-:Y:S01]  /*21d30*/  SHF.L.U32 R20, R7, R20, RZ ;  /* 0x0000001407147219 */ /* 0x000fe200000006ff */
[----:B------:R-:W2:Y:S01]  /*21d40*/  LDC R19, c[0x0][0x638] ;  /* 0x00018e00ff137b82 */ /* 0x000ea20000000800 */
[----:B------:R-:W-:-:S07]  /*21d50*/  LOP3.LUT R39, RZ, R5, RZ, 0x33, !PT ;  /* 0x00000005ff277212 */ /* 0x000fce00078e33ff */
[----:B------:R-:W0:Y:S01]  /*21d60*/  LDC R21, c[0x0][0x610] ;  /* 0x00018400ff157b82 */ /* 0x000e220000000800 */
[----:B----4-:R-:W-:Y:S05]  /*21d70*/  @!P0 BRA `(.L_x_554) ;  /* 0x0000000000288947 */ /* 0x010fea0003800000 */
[----:B-1----:R-:W1:Y:S02]  /*21d80*/  LDC R0, c[0x0][0x64c] ;  /* 0x00019300ff007b82 */ /* 0x002e640000000800 */
[----:B-1----:R-:W-:-:S05]  /*21d90*/  IADD3 R7, P0, R11, R0, RZ ;  /* 0x000000000b077210 */ /* 0x002fca0007f1e0ff */
        /* <DEDUP_REMOVED lines=8> */
.L_x_554:
[----:B01----:R-:W-:Y:S01]  /*21e20*/  SHF.R.U64 R0, R2, R17, R3 ;  /* 0x0000001102007219 */ /* 0x003fe20000001203 */
[----:B------:R-:W-:Y:S01]  /*21e30*/  VIADD R3, R16, 0xffffffff ;  /* 0xffffffff10037836 */ /* 0x000fe20000000000 */
[----:B------:R-:W-:Y:S01]  /*21e40*/  LOP3.LUT R39, R8, R39, RZ, 0xc0, !PT ;  /* 0x0000002708277212 */ /* 0x000fe200078ec0ff */
[----:B------:R-:W-:Y:S02]  /*21e50*/  IMAD.MOV R13, RZ, RZ, -R13 ;  /* 0x000000ffff0d7224 */ /* 0x000fe400078e0a0d */
[----:B------:R-:W-:Y:S01]  /*21e60*/  IMAD.MOV R2, RZ, RZ, -R0 ;  /* 0x000000ffff027224 */ /* 0x000fe200078e0a00 */
[----:B------:R-:W-:Y:S01]  /*21e70*/  LOP3.LUT R3, R10, R3, RZ, 0xc0, !PT ;  /* 0x000000030a037212 */ /* 0x000fe200078ec0ff */
[----:B------:R-:W-:Y:S02]  /*21e80*/  IMAD R39, R20, R0, R39 ;  /* 0x0000000014277224 */ /* 0x000fe400078e0227 */
[----:B---3--:R-:W-:Y:S02]  /*21e90*/  @P4 IMAD R18, R15, R13, R12 ;  /* 0x0000000d0f124224 */ /* 0x008fe400078e020c */
[----:B--2---:R-:W-:-:S02]  /*21ea0*/  IMAD R0, R2, R19, R11 ;  /* 0x0000001302007224 */ /* 0x004fc400078e020b */
[----:B------:R-:W-:Y:S02]  /*21eb0*/  IMAD R39, R39, R21, R18 ;  /* 0x0000001527277224 */ /* 0x000fe400078e0212 */
[----:B------:R-:W-:Y:S02]  /*21ec0*/  IMAD R2, R0, R16, R3 ;  /* 0x0000001000027224 */ /* 0x000fe400078e0203 */
[----:B------:R-:W-:-:S03]  /*21ed0*/  IMAD.MOV.U32 R4, RZ, RZ, 0x1 ;  /* 0x00000001ff047424 */ /* 0x000fc600078e00ff */
[----:B------:R-:W-:Y:S02]  /*21ee0*/  SEL R3, R2, R39, !P4 ;  /* 0x0000002702037207 */ /* 0x000fe40006000000 */
[----:B------:R-:W-:Y:S02]  /*21ef0*/  PRMT R0, R4, 0x7610, R0 ;  /* 0x0000761004007816 */ /* 0x000fe40000000000 */
[----:B------:R-:W-:Y:S01]  /*21f00*/  SEL R39, R39, R2, !P4 ;  /* 0x0000000227277207 */ /* 0x000fe20006000000 */
[----:B------:R2:W-:Y:S06]  /*21f10*/  STL [R1+0x468], R3 ;  /* 0x0004680301007387 */ /* 0x0005ec0000100800 */
.L_x_552:
[----:B------:R3:W-:Y:S01]  /*21f20*/  STL [R1+0x46c], R39 ;  /* 0x00046c2701007387 */ /* 0x0007e20000100800 */
[----:B------:R-:W-:-:S13]  /*21f30*/  LOP3.LUT P0, RZ, R0, 0xff, RZ, 0xc0, !PT ;  /* 0x000000ff00ff7812 */ /* 0x000fda000780c0ff */
[----:B---3--:R-:W-:Y:S05]  /*21f40*/  @P0 BRA `(.L_x_555) ;  /* 0xfffffdf000f40947 */ /* 0x008fea000383ffff */
[----:B------:R-:W-:Y:S05]  /*21f50*/  EXIT ;  /* 0x000000000000794d */ /* 0x000fea0003800000 */
.L_x_7:
[----:B0-----:R-:W2:Y:S01]  /*21f60*/  LDL R16, [R1+0x464] ;  /* 0x0004640001107983 */ /* 0x001ea20000100800 */
[----:B------:R-:W-:-:S03]  /*21f70*/  ULDC.64 UR4, c[0x0][0x650] ;  /* 0x0001940000047ab9 */ /* 0x000fc60000000a00 */
[----:B------:R-:W3:Y:S01]  /*21f80*/  LDL R20, [R1+0x460] ;  /* 0x0004600001147983 */ /* 0x000ee20000100800 */
[----:B------:R-:W-:Y:S01]  /*21f90*/  PRMT R0, RZ, 0x7610, R0 ;  /* 0x00007610ff007816 */ /* 0x000fe20000000000 */
[----:B------:R-:W-:Y:S02]  /*21fa0*/  IMAD.MOV.U32 R5, RZ, RZ, -0x1 ;  /* 0xffffffffff057424 */ /* 0x000fe400078e00ff */
[----:B------:R-:W-:Y:S02]  /*21fb0*/  IMAD.MOV.U32 R4, RZ, RZ, -0x1 ;  /* 0xffffffffff047424 */ /* 0x000fe400078e00ff */
[----:B------:R-:W-:Y:S01]  /*21fc0*/  IMAD.MOV.U32 R10, RZ, RZ, -0x1 ;  /* 0xffffffffff0a7424 */ /* 0x000fe200078e00ff */
[----:B--2---:R-:W-:-:S04]  /*21fd0*/  ISETP.GE.U32.AND P0, PT, R16, UR4, PT ;  /* 0x0000000410007c0c */ /* 0x004fc8000bf06070 */
[----:B---3--:R-:W-:-:S13]  /*21fe0*/  ISETP.GE.U32.AND.EX P0, PT, R20, UR5, PT, P0 ;  /* 0x0000000514007c0c */ /* 0x008fda000bf06100 */
[----:B------:R-:W-:Y:S05]  /*21ff0*/  @P0 BRA `(.L_x_556) ;  /* 0x0000000400300947 */ /* 0x000fea0003800000 */
[----:B------:R-:W0:Y:S01]  /*22000*/  LDC.64 R14, c[0x0][0x628] ;  /* 0x00018a00ff0e7b82 */ /* 0x000e220000000a00 */
[----:B------:R-:W-:Y:S02]  /*22010*/  IMAD.MOV.U32 R8, RZ, RZ, R16 ;  /* 0x000000ffff087224 */ /* 0x000fe400078e0010 */
[----:B------:R-:W-:-:S05]  /*22020*/  IMAD.MOV.U32 R9, RZ, RZ, R20 ;  /* 0x000000ffff097224 */ /* 0x000fca00078e0014 */
[----:B------:R-:W1:Y:S08]  /*22030*/  LDC R10, c[0x0][0x630] ;  /* 0x00018c00ff0a7b82 */ /* 0x000e700000000800 */
[----:B------:R-:W2:Y:S01]  /*22040*/  LDC.64 R18, c[0x0][0x620] ;  /* 0x00018800ff127b82 */ /* 0x000ea20000000a00 */
[----:B0-----:R-:W-:-:S04]  /*22050*/  ISETP.NE.U32.AND P0, PT, R14, RZ, PT ;  /* 0x000000ff0e00720c */ /* 0x001fc80003f05070 */
[----:B------:R-:W-:-:S13]  /*22060*/  ISETP.NE.AND.EX P0, PT, R15, RZ, PT, P0 ;  /* 0x000000ff0f00720c */ /* 0x000fda0003f05300 */
[----:B-12---:R-:W-:Y:S05]  /*22070*/  @!P0 BRA `(.L_x_557) ;  /* 0x0000000000288947 */ /* 0x006fea0003800000 */
[----:B------:R-:W0:Y:S02]  /*22080*/  LDC R0, c[0x0][0x634] ;  /* 0x00018d00ff007b82 */ /* 0x000e240000000800 */
[----:B0-----:R-:W-:-:S05]  /*22090*/  IADD3 R9, P0, R16, R0, RZ ;  /* 0x0000000010097210 */ /* 0x001fca0007f1e0ff */
        /* <DEDUP_REMOVED lines=8> */
.L_x_557:
[----:B------:R-:W0:Y:S01]  /*22120*/  LDC.64 R22, c[0x0][0x640] ;  /* 0x00019000ff167b82 */ /* 0x000e220000000a00 */
[-CC-:B------:R-:W-:Y:S01]  /*22130*/  SHF.R.U64 R14, R8, R10.reuse, R9.reuse ;  /* 0x0000000a080e7219 */ /* 0x180fe20000001209 */
[----:B------:R-:W-:Y:S01]  /*22140*/  IMAD.MOV.U32 R4, RZ, RZ, R16 ;  /* 0x000000ffff047224 */ /* 0x000fe200078e0010 */
[----:B------:R-:W-:Y:S01]  /*22150*/  SHF.R.U32.HI R0, RZ, R10, R9 ;  /* 0x0000000aff007219 */ /* 0x000fe20000011609 */
[----:B------:R-:W-:Y:S01]  /*22160*/  IMAD.MOV.U32 R24, RZ, RZ, 0x1 ;  /* 0x00000001ff187424 */ /* 0x000fe200078e00ff */
[----:B------:R-:W-:-:S03]  /*22170*/  IADD3 R7, P0, RZ, -R14, RZ ;  /* 0x8000000eff077210 */ /* 0x000fc60007f1e0ff */
[----:B------:R-:W1:Y:S02]  /*22180*/  LDC R6, c[0x0][0x618] ;  /* 0x00018600ff067b82 */ /* 0x000e640000000800 */
[----:B------:R-:W-:-:S04]  /*22190*/  IMAD.X R5, RZ, RZ, ~R0, P0 ;  /* 0x000000ffff057224 */ /* 0x000fc800000e0e00 */
[-C--:B------:R-:W-:Y:S02]  /*221a0*/  IMAD R0, R5, R18.reuse, RZ ;  /* 0x0000001205007224 */ /* 0x080fe400078e02ff */
[----:B------:R-:W2:Y:S01]  /*221b0*/  LDC R8, c[0x0][0x608] ;  /* 0x00018200ff087b82 */ /* 0x000ea20000000800 */
[----:B------:R-:W-:Y:S02]  /*221c0*/  IMAD.MOV.U32 R5, RZ, RZ, R20 ;  /* 0x000000ffff057224 */ /* 0x000fe400078e0014 */
[----:B------:R-:W-:-:S05]  /*221d0*/  IMAD.WIDE.U32 R4, R7, R18, R4 ;  /* 0x0000001207047225 */ /* 0x000fca00078e0004 */
[----:B------:R-:W3:Y:S01]  /*221e0*/  LDC R21, c[0x0][0x658] ;  /* 0x00019600ff157b82 */ /* 0x000ee20000000800 */
[----:B------:R-:W-:Y:S01]  /*221f0*/  IMAD R7, R7, R19, R0 ;  /* 0x0000001307077224 */ /* 0x000fe200078e0200 */
[----:B0-----:R-:W-:-:S03]  /*22200*/  ISETP.NE.U32.AND P0, PT, R22, RZ, PT ;  /* 0x000000ff1600720c */ /* 0x001fc60003f05070 */
[----:B------:R-:W-:Y:S01]  /*22210*/  IMAD.IADD R5, R5, 0x1, R7 ;  /* 0x0000000105057824 */ /* 0x000fe200078e0207 */
[----:B------:R-:W-:Y:S02]  /*22220*/  ISETP.NE.AND.EX P0, PT, R23, RZ, PT, P0 ;  /* 0x000000ff1700720c */ /* 0x000fe40003f05300 */
[----:B------:R-:W0:Y:S02]  /*22230*/  LDC R16, c[0x0][0x600] ;  /* 0x00018000ff107b82 */ /* 0x000e240000000800 */
[-CC-:B-1----:R-:W-:Y:S01]  /*22240*/  SHF.R.U64 R10, R4, R6.reuse, R5.reuse ;  /* 0x00000006040a7219 */ /* 0x182fe20000001205 */
[----:B------:R-:W-:Y:S01]  /*22250*/  IMAD.MOV.U32 R4, RZ, RZ, -0x1 ;  /* 0xffffffffff047424 */ /* 0x000fe200078e00ff */
[----:B------:R-:W-:-:S04]  /*22260*/  SHF.R.U32.HI R5, RZ, R6, R5 ;  /* 0x00000006ff057219 */ /* 0x000fc80000011605 */
[----:B------:R-:W1:Y:S01]  /*22270*/  LDC R18, c[0x0][0x648] ;  /* 0x00019200ff127b82 */ /* 0x000e620000000800 */
[-CC-:B--2---:R-:W-:Y:S02]  /*22280*/  SHF.R.U64 R17, R10, R8.reuse, R5.reuse ;  /* 0x000000080a117219 */ /* 0x184fe40000001205 */
[----:B------:R-:W-:-:S05]  /*22290*/  SHF.R.U32.HI R0, RZ, R8, R5 ;  /* 0x00000008ff007219 */ /* 0x000fca0000011605 */
[----:B------:R-:W2:Y:S01]  /*222a0*/  LDC R20, c[0x0][0x638] ;  /* 0x00018e00ff147b82 */ /* 0x000ea20000000800 */
[-C--:B---3--:R-:W-:Y:S02]  /*222b0*/  SHF.L.U32 R4, R4, R21.reuse, RZ ;  /* 0x0000001504047219 */ /* 0x088fe400000006ff */
[-CC-:B------:R-:W-:Y:S02]  /*222c0*/  SHF.R.U64 R19, R17, R21.reuse, R0.reuse ;  /* 0x0000001511137219 */ /* 0x180fe40000001200 */
[----:B------:R-:W-:Y:S02]  /*222d0*/  LOP3.LUT R26, RZ, R4, RZ, 0x33, !PT ;  /* 0x00000004ff1a7212 */ /* 0x000fe400078e33ff */
[----:B------:R-:W-:Y:S01]  /*222e0*/  SHF.R.U32.HI R5, RZ, R21, R0 ;  /* 0x00000015ff057219 */ /* 0x000fe20000011600 */
[----:B------:R-:W3:Y:S01]  /*222f0*/  LDC R25, c[0x0][0x610] ;  /* 0x00018400ff197b82 */ /* 0x000ee20000000800 */
[----:B------:R-:W-:Y:S01]  /*22300*/  IMAD.MOV.U32 R4, RZ, RZ, R19 ;  /* 0x000000ffff047224 */ /* 0x000fe200078e0013 */
[----:B------:R-:W-:Y:S06]  /*22310*/  @!P0 BRA `(.L_x_558) ;  /* 0x0000000000288947 */ /* 0x000fec0003800000 */
        /* <DEDUP_REMOVED lines=10> */
.L_x_558:
[----:B-1----:R-:W-:Y:S01]  /*223c0*/  SHF.R.U64 R3, R4, R18, R5 ;  /* 0x0000001204037219 */ /* 0x002fe20000001205 */
[----:B0-----:R-:W-:Y:S01]  /*223d0*/  VIADD R5, R16, 0xffffffff ;  /* 0xffffffff10057836 */ /* 0x001fe20000000000 */
[----:B------:R-:W-:Y:S01]  /*223e0*/  SHF.L.U32 R24, R24, R21, RZ ;  /* 0x0000001518187219 */ /* 0x000fe200000006ff */
[----:B------:R-:W-:Y:S01]  /*223f0*/  @P4 IMAD R11, R13, R12, R2 ;  /* 0x0000000c0d0b4224 */ /* 0x000fe200078e0202 */
[----:B------:R-:W-:Y:S01]  /*22400*/  LOP3.LUT R0, R17, R26, RZ, 0xc0, !PT ;  /* 0x0000001a11007212 */ /* 0x000fe200078ec0ff */
[----:B------:R-:W-:-:S04]  /*22410*/  IMAD.MOV R4, RZ, RZ, -R3 ;  /* 0x000000ffff047224 */ /* 0x000fc800078e0a03 */
[----:B------:R-:W-:Y:S01]  /*22420*/  IMAD R2, R24, R3, R0 ;  /* 0x0000000318027224 */ /* 0x000fe200078e0200 */
[----:B------:R-:W-:Y:S01]  /*22430*/  LOP3.LUT R3, R10, R5, RZ, 0xc0, !PT ;  /* 0x000000050a037212 */ /* 0x000fe200078ec0ff */
[----:B--2---:R-:W-:Y:S02]  /*22440*/  IMAD R0, R4, R20, R19 ;  /* 0x0000001404007224 */ /* 0x004fe400078e0213 */
[----:B---3--:R-:W-:Y:S02]  /*22450*/  IMAD R5, R2, R25, R11 ;  /* 0x0000001902057224 */ /* 0x008fe400078e020b */
[----:B------:R-:W-:Y:S02]  /*22460*/  IMAD.MOV.U32 R4, RZ, RZ, 0x1 ;  /* 0x00000001ff047424 */ /* 0x000fe400078e00ff */
[----:B------:R-:W-:Y:S02]  /*22470*/  IMAD R2, R0, R16, R3 ;  /* 0x0000001000027224 */ /* 0x000fe400078e0203 */
[----:B------:R-:W-:Y:S01]  /*22480*/  IMAD.MOV.U32 R10, RZ, RZ, R14 ;  /* 0x000000ffff0a7224 */ /* 0x000fe200078e000e */
[----:B------:R-:W-:-:S02]  /*22490*/  PRMT R0, R4, 0x7610, R0 ;  /* 0x0000761004007816 */ /* 0x000fc40000000000 */
[----:B------:R-:W-:Y:S02]  /*224a0*/  SEL R4, R2, R5, !P4 ;  /* 0x0000000502047207 */ /* 0x000fe40006000000 */
[----:B------:R-:W-:-:S07]  /*224b0*/  SEL R5, R5, R2, !P4 ;  /* 0x0000000205057207 */ /* 0x000fce0006000000 */
.L_x_556:
[----:B------:R-:W-:-:S08]  /*224c0*/  NOP ;  /* 0x0000000000007918 */ /* 0x000fd00000000000 */
[----:B------:R-:W0:-:S00]  /*224d0*/  USETMAXREG.DEALLOC.CTAPOOL 0x18 ;  /* 0x00000018000079c8 */ /* 0x000e0000080e0500 */
[----:B------:R-:W-:-:S13]  /*224e0*/  ISETP.NE.AND P0, PT, RZ, UR8, PT ;  /* 0x00000008ff007c0c */ /* 0x000fda000bf05270 */
[----:B------:R-:W-:Y:S05]  /*224f0*/  @P0 EXIT ;  /* 0x000000000000094d */ /* 0x000fea0003800000 */
[----:B0-----:R-:W-:Y:S01]  /*22500*/  LOP3.LUT P0, RZ, R0, 0xff, RZ, 0xc0, !PT ;  /* 0x000000ff00ff7812 */ /* 0x001fe2000780c0ff */
[----:B------:R-:W-:Y:S02]  /*22510*/  IMAD.MOV.U32 R6, RZ, RZ, 0x1 ;  /* 0x00000001ff067424 */ /* 0x000fe400078e00ff */
[----:B------:R-:W-:-:S10]  /*22520*/  IMAD.MOV.U32 R7, RZ, RZ, RZ ;  /* 0x000000ffff077224 */ /* 0x000fd400078e00ff */
[----:B------:R-:W-:Y:S05]  /*22530*/  @!P0 BRA `(.L_x_559) ;  /* 0x0000000c00508947 */ /* 0x000fea0003800000 */
[----:B------:R-:W0:Y:S01]  /*22540*/  LDC R0, c[0x0][0x28c] ;  /* 0x0000a300ff007b82 */ /* 0x000e220000000800 */
[----:B------:R-:W-:Y:S01]  /*22550*/  ULDC UR6, c[0x0][0x658] ;  /* 0x0001960000067ab9 */ /* 0x000fe20000000800 */
[----:B------:R-:W-:Y:S01]  /*22560*/  UMOV UR9, 0xffffffff ;  /* 0xffffffff00097882 */ /* 0x000fe20000000000 */
[----:B------:R-:W-:Y:S01]  /*22570*/  ULDC UR8, c[0x0][0xc] ;  /* 0x0000030000087ab9 */ /* 0x000fe20000000800 */
[----:B------:R-:W-:Y:S01]  /*22580*/  USHF.L.U32 UR11, UR9, UR6, URZ ;  /* 0x00000006090b7299 */ /* 0x000fe2000800063f */
[----:B------:R-:W-:Y:S01]  /*22590*/  BSSY B0, `(.L_x_559) ;  /* 0x00000ce000007945 */ /* 0x000fe20003800000 */
[----:B------:R-:W-:Y:S01]  /*225a0*/  UMOV UR10, 0x1 ;  /* 0x00000001000a7882 */ /* 0x000fe20000000000 */
[----:B------:R-:W-:Y:S01]  /*225b0*/  ULDC UR9, c[0x0][0x10] ;  /* 0x0000040000097ab9 */ /* 0x000fe20000000800 */
[----:B------:R-:W1:Y:S01]  /*225c0*/  S2UR UR4, SR_CgaCtaId ;  /* 0x00000000000479c3 */ /* 0x000e620000008800 */
[----:B------:R-:W-:Y:S01]  /*225d0*/  UIMAD.WIDE.U32 UR8, UR8, UR9, URZ ;  /* 0x00000009080872a5 */ /* 0x000fe2000f8e003f */
[----:B------:R-:W-:Y:S01]  /*225e0*/  IMAD.MOV.U32 R9, RZ, RZ, 0x1 ;  /* 0x00000001ff097424 */ /* 0x000fe200078e00ff */
[----:B------:R-:W-:Y:S01]  /*225f0*/  USHF.L.U32 UR6, UR10, UR6, URZ ;  /* 0x000000060a067299 */ /* 0x000fe2000800063f */
[----:B------:R-:W-:Y:S01]  /*22600*/  IMAD.MOV.U32 R6, RZ, RZ, 0x1 ;  /* 0x00000001ff067424 */ /* 0x000fe200078e00ff */
[----:B------:R-:W-:Y:S01]  /*22610*/  ULDC UR5, c[0x0][0x600] ;  /* 0x0001800000057ab9 */ /* 0x000fe20000000800 */
[----:B------:R-:W-:Y:S01]  /*22620*/  ULDC UR10, c[0x0][0x14] ;  /* 0x00000500000a7ab9 */ /* 0x000fe20000000800 */
[----:B------:R-:W-:Y:S01]  /*22630*/  IMAD.MOV.U32 R7, RZ, RZ, RZ ;  /* 0x000000ffff077224 */ /* 0x000fe200078e00ff */
[----:B------:R-:W-:-:S02]  /*22640*/  UIMAD.WIDE.U32 UR24, UR8, UR10, URZ ;  /* 0x0000000a081872a5 */ /* 0x000fc4000f8e003f */
[----:B------:R-:W-:Y:S02]  /*22650*/  UIMAD UR18, UR9, UR10, URZ ;  /* 0x0000000a091272a4 */ /* 0x000fe4000f8e023f */
[----:B------:R-:W-:Y:S02]  /*22660*/  ULOP3.LUT UR23, UR13, 0x2, URZ, 0xfc, !UPT ;  /* 0x000000020d177892 */ /* 0x000fe4000f8efc3f */
[----:B------:R-:W-:Y:S01]  /*22670*/  UIADD3 UR5, UR5, -0x1, URZ ;  /* 0xffffffff05057890 */ /* 0x000fe2000fffe03f */
[----:B0-----:R-:W-:Y:S01]  /*22680*/  VIADD R0, R0, 0x1f ;  /* 0x0000001f00007836 */ /* 0x001fe20000000000 */
[----:B------:R-:W-:Y:S02]  /*22690*/  ULOP3.LUT UR20, URZ, UR11, URZ, 0x33, !UPT ;  /* 0x0000000b3f147292 */ /* 0x000fe4000f8e333f */
[----:B------:R-:W-:Y:S02]  /*226a0*/  UIADD3 UR18, UR25, UR18, URZ ;  /* 0x0000001219127290 */ /* 0x000fe4000fffe03f */
[----:B------:R-:W-:Y:S01]  /*226b0*/  SHF.R.S32.HI R3, RZ, 0x1f, R0 ;  /* 0x0000001fff037819 */ /* 0x000fe20000011400 */
[----:B------:R-:W-:Y:S01]  /*226c0*/  ULDC.64 UR26, c[0x0][0x198] ;  /* 0x00006600001a7ab9 */ /* 0x000fe20000000a00 */
[----:B-1----:R-:W-:-:S02]  /*226d0*/  USHF.L.U32 UR7, UR4, 0x7, URZ ;  /* 0x0000000704077899 */ /* 0x002fc4000800063f */
[----:B------:R-:W-:Y:S01]  /*226e0*/  LEA.HI R0, R3, R0, RZ, 0x5 ;  /* 0x0000000003007211 */ /* 0x000fe200078f28ff */
[----:B------:R-:W-:Y:S02]  /*226f0*/  USHF.L.U32 UR4, UR4, 0xc, URZ ;  /* 0x0000000c04047899 */ /* 0x000fe4000800063f */
[----:B------:R-:W-:Y:S01]  /*22700*/  ULOP3.LUT UR7, UR7, 0x80, URZ, 0xc0, !UPT ;  /* 0x0000008007077892 */ /* 0x000fe2000f8ec03f */
[----:B------:R-:W-:-:S05]  /*22710*/  SHF.R.S32.HI R0, RZ, 0x5, R0 ;  /* 0x00000005ff007819 */ /* 0x000fca0000011400 */
[----:B------:R-:W-:-:S07]  /*22720*/  VIADD R15, R0, 0x1 ;  /* 0x00000001000f7836 */ /* 0x000fce0000000000 */
.L_x_570:
[----:B------:R-:W-:-:S03]  /*22730*/  UMOV UR8, 0xffffffff ;  /* 0xffffffff00087882 */ /* 0x000fc60000000000 */
[----:B------:R-:W-:Y:S05]  /*22740*/  BRA.DIV UR8, `(.L_x_560) ;  /* 0x0000000e08ec7947 */ /* 0x000fea000b800000 */
[----:B------:R-:W-:-:S13]  /*22750*/  ELECT P0, URZ, PT ;  /* 0x00000000003f782f */ /* 0x000fda0003800000 */
.L_x_582:
[----:B------:R-:W0:Y:S01]  /*22760*/  LDC R2, c[0x0][0x28c] ;  /* 0x0000a300ff027b82 */ /* 0x000e220000000800 */
[----:B------:R-:W-:Y:S01]  /*22770*/  BSSY B1, `(.L_x_561) ;  /* 0x0000039000017945 */ /* 0x000fe20003800000 */
[----:B0-----:R-:W-:-:S13]  /*22780*/  ISETP.LT.OR P0, PT, R2, 0x1, !P0 ;  /* 0x000000010200780c */ /* 0x001fda0004701670 */
[----:B------:R-:W-:Y:S05]  /*22790*/  @P0 BRA `(.L_x_562) ;  /* 0x0000000000d80947 */ /* 0x000fea0003800000 */
[----:B------:R-:W-:Y:S01]  /*227a0*/  LEA R4, R4, UR7, 0x8 ;  /* 0x0000000704047c11 */ /* 0x000fe2000f8e40ff */
[----:B------:R-:W-:Y:S02]  /*227b0*/  IMAD.SHL.U32 R5, R5, 0x100, RZ ;  /* 0x0000010005057824 */ /* 0x000fe400078e00ff */
[----:B------:R-:W-:Y:S02]  /*227c0*/  IMAD.MOV.U32 R13, RZ, RZ, RZ ;  /* 0x000000ffff0d7224 */ /* 0x000fe400078e00ff */
[----:B------:R-:W-:Y:S02]  /*227d0*/  IMAD.MOV.U32 R2, RZ, RZ, R15 ;  /* 0x000000ffff027224 */ /* 0x000fe400078e000f */
[----:B------:R-:W-:Y:S02]  /*227e0*/  IMAD.MOV.U32 R3, RZ, RZ, R6 ;  /* 0x000000ffff037224 */ /* 0x000fe400078e0006 */
[----:B------:R-:W-:-:S07]  /*227f0*/  IMAD.MOV.U32 R8, RZ, RZ, R7 ;  /* 0x000000ffff087224 */ /* 0x000fce00078e0007 */
.L_x_565:
[----:B------:R-:W0:Y:S01]  /*22800*/  S2R R12, SR_CgaCtaId ;  /* 0x00000000000c7919 */ /* 0x000e220000008800 */
[----:B------:R-:W-:Y:S01]  /*22810*/  MOV R11, 0x400 ;  /* 0x00000400000b7802 */ /* 0x000fe20000000f00 */
[----:B------:R-:W1:Y:S03]  /*22820*/  S2R R14, SR_TID.X ;  /* 0x00000000000e7919 */ /* 0x000e660000002100 */
[----:B0-----:R-:W-:Y:S02]  /*22830*/  LEA R17, R12, R11, 0x18 ;  /* 0x0000000b0c117211 */ /* 0x001fe400078ec0ff */
[----:B------:R-:W-:Y:S02]  /*22840*/  SHF.L.U32 R11, R3, 0x1f, RZ ;  /* 0x0000001f030b7819 */ /* 0x000fe400000006ff */
[----:B-1----:R-:W-:Y:S01]  /*22850*/  LOP3.LUT P1, RZ, R14, 0x7f, RZ, 0xc0, !PT ;  /* 0x0000007f0eff7812 */ /* 0x002fe2000782c0ff */
[----:B------:R-:W-:-:S04]  /*22860*/  IMAD R12, R8, 0x8, R17 ;  /* 0x00000008080c7824 */ /* 0x000fc800078e0211 */
[----:B------:R-:W0:Y:S02]  /*22870*/  SYNCS.PHASECHK.TRANS64.TRYWAIT P0, [R12+URZ+0x28], R11 ;  /* 0x0000280b0c0075a7 */ /* 0x000e24000800017f */
[----:B0-----:R-:W-:Y:S06]  /*22880*/  @!P0 BRA `(.L_x_563) ;  /* 0x0000000c00bc8947 */ /* 0x001fec0003800000 */
.L_x_583:
[----:B0-----:R-:W0:Y:S01]  /*22890*/  @!P1 LDC R11, c[0x0][0x500] ;  /* 0x00014000ff0b9b82 */ /* 0x001e220000000800 */
[----:B------:R-:W-:-:S04]  /*228a0*/  UPRMT UR8, UR23, 0x9910, URZ ;  /* 0x0000991017087896 */ /* 0x000fc8000800003f */
[----:B------:R-:W-:-:S06]  /*228b0*/  UISETP.NE.AND UP0, UPT, UR8, 0x2, UPT ;  /* 0x000000020800788c */ /* 0x000fcc000bf05270 */
[----:B------:R-:W-:Y:S01]  /*228c0*/  PLOP3.LUT P0, PT, PT, PT, UP0, 0x80, 0x0 ;  /* 0x000000000000781c */ /* 0x000fe20003f0f008 */
[----:B0-----:R0:W-:-:S12]  /*228d0*/  @!P1 SYNCS.ARRIVE.TRANS64 RZ, [R12+URZ], R11 ;  /* 0x0000000b0cff99a7 */ /* 0x0011d8000800003f */
[----:B------:R-:W-:Y:S05]  /*228e0*/  @P0 BRA `(.L_x_564) ;  /* 0x0000000000040947 */ /* 0x000fea0003800000 */
[----:B------:R-:W-:Y:S01]  /*228f0*/  BPT.TRAP 0x1 ;  /* 0x000000040000795c */ /* 0x000fe20000300000 */
.L_x_564:
[----:B------:R-:W-:Y:S01]  /*22900*/  R2UR UR8, R8 ;  /* 0x00000000080872ca */ /* 0x000fe200000e0000 */
[----:B------:R-:W-:Y:S01]  /*22910*/  VIADD R2, R2, 0xffffffff ;  /* 0xffffffff02027836 */ /* 0x000fe20000000000 */
[----:B------:R-:W-:Y:S01]  /*22920*/  R2UR UR19, R17 ;  /* 0x00000000111372ca */ /* 0x000fe200000e0000 */
[----:B------:R-:W-:Y:S01]  /*22930*/  UIADD3 UR14, UP0, UR26, 0xf0, URZ ;  /* 0x000000f01a0e7890 */ /* 0x000fe2000ff1e03f */
[----:B------:R-:W-:Y:S01]  /*22940*/  R2UR UR21, R5 ;  /* 0x00000000051572ca */ /* 0x000fe200000e0000 */
[----:B------:R-:W-:Y:S01]  /*22950*/  UIADD3 UR28, UP1, UR26, 0x1f0, URZ ;  /* 0x000001f01a1c7890 */ /* 0x000fe2000ff3e03f */
[----:B------:R-:W-:Y:S01]  /*22960*/  R2UR UR9, R12 ;  /* 0x000000000c0972ca */ /* 0x000fe200000e0000 */
[----:B------:R-:W-:Y:S01]  /*22970*/  UIADD3.X UR15, URZ, UR27, URZ, UP0, !UPT ;  /* 0x0000001b3f0f7290 */ /* 0x000fe200087fe43f */
[C---:B------:R-:W-:Y:S01]  /*22980*/  R2UR UR10, R13.reuse ;  /* 0x000000000d0a72ca */ /* 0x040fe200000e0000 */
[----:B------:R-:W-:Y:S01]  /*22990*/  VIADD R8, R8, 0x1 ;  /* 0x0000000108087836 */ /* 0x000fe20000000000 */
[----:B------:R-:W-:Y:S01]  /*229a0*/  R2UR UR12, R10 ;  /* 0x000000000a0c72ca */ /* 0x000fe200000e0000 */
[----:B------:R-:W-:Y:S01]  /*229b0*/  UIADD3.X UR29, URZ, UR27, URZ, UP1, !UPT ;  /* 0x0000001b3f1d7290 */ /* 0x000fe20008ffe43f */
[----:B------:R-:W-:Y:S01]  /*229c0*/  R2UR UR22, R4 ;  /* 0x00000000041672ca */ /* 0x000fe200000e0000 */
[----:B------:R-:W-:Y:S01]  /*229d0*/  USHF.L.U32 UR8, UR8, 0xd, URZ ;  /* 0x0000000d08087899 */ /* 0x000fe2000800063f */
[----:B------:R-:W-:Y:S01]  /*229e0*/  ISETP.GT.AND P1, PT, R2, 0x1, PT ;  /* 0x000000010200780c */ /* 0x000fe20003f24270 */
[----:B------:R-:W-:Y:S01]  /*229f0*/  UMOV UR16, 0x0 ;  /* 0x0000000000107882 */ /* 0x000fe20000000000 */
[----:B------:R-:W-:Y:S01]  /*22a00*/  UMOV UR17, 0x10000000 ;  /* 0x1000000000117882 */ /* 0x000fe20000000000 */
[----:B------:R-:W-:Y:S01]  /*22a10*/  ULOP3.LUT UR11, UR8, 0x1000, UR4, 0xf8, !UPT ;  /* 0x00001000080b7892 */ /* 0x000fe2000f8ef804 */
[C---:B------:R-:W-:Y:S01]  /*22a20*/  ISETP.NE.AND P0, PT, R8.reuse, 0x5, PT ;  /* 0x000000050800780c */ /* 0x040fe20003f05270 */
[----:B------:R-:W-:Y:S01]  /*22a30*/  UIADD3 UR8, UR19, 0x100, UR8 ;  /* 0x0000010013087890 */ /* 0x000fe2000fffe008 */
[----:B------:R-:W-:Y:S01]  /*22a40*/  VIADD R13, R13, 0x20 ;  /* 0x000000200d0d7836 */ /* 0x000fe20000000000 */
[----:B------:R-:W-:Y:S01]  /*22a50*/  UIADD3 UR19, UR19, 0xa100, UR11 ;  /* 0x0000a10013137890 */ /* 0x000fe2000fffe00b */
[----:B0-----:R-:W-:Y:S01]  /*22a60*/  SEL R12, RZ, 0x1, P0 ;  /* 0x00000001ff0c7807 */ /* 0x001fe20000000000 */
[----:B------:R-:W-:Y:S01]  /*22a70*/  UMOV UR30, 0x30000 ;  /* 0x00030000001e7882 */ /* 0x000fe20000000000 */
[----:B------:R-:W-:Y:S01]  /*22a80*/  UMOV UR11, UR21 ;  /* 0x00000015000b7c82 */ /* 0x000fe20008000000 */
[----:B------:R-:W-:-:S02]  /*22a90*/  SEL R8, R8, RZ, P0 ;  /* 0x000000ff08087207 */ /* 0x000fc40000000000 */
[----:B------:R-:W-:Y:S01]  /*22aa0*/  LOP3.LUT R3, R3, R12, RZ, 0x3c, !PT ;  /* 0x0000000c03037212 */ /* 0x000fe200078e3cff */
[----:B------:R0:W-:Y:S02]  /*22ab0*/  UTMALDG.3D [UR8], [UR14], desc[UR16] ;  /* 0x000010080e0075b4 */ /* 0x0001e40008011000 */
[----:B0-----:R-:W-:Y:S01]  /*22ac0*/  UMOV UR8, UR19 ;  /* 0x0000001300087c82 */ /* 0x001fe20008000000 */
[----:B------:R-:W-:Y:S02]  /*22ad0*/  UMOV UR11, UR22 ;  /* 0x00000016000b7c82 */ /* 0x000fe40008000000 */
[----:B------:R0:W-:Y:S02]  /*22ae0*/  UTMALDG.3D.MULTICAST [UR8], [UR28], UR30, desc[UR16] ;  /* 0x000010081c0073b4 */ /* 0x0001e4000801181e */
[----:B0-----:R-:W-:Y:S05]  /*22af0*/  @P1 BRA `(.L_x_565) ;  /* 0xfffffffc00401947 */ /* 0x001fea000383ffff */
.L_x_562:
[----:B------:R-:W-:Y:S05]  /*22b00*/  BSYNC B1 ;  /* 0x0000000000017941 */ /* 0x000fea0003800000 */
.L_x_561:
[----:B------:R-:W2:Y:S01]  /*22b10*/  LDL.LU R16, [R1+0x460] ;  /* 0x0004600001107983 */ /* 0x000ea20000300800 */
[----:B------:R-:W-:Y:S01]  /*22b20*/  LOP3.LUT P0, RZ, R9, 0xff, RZ, 0xc0, !PT ;  /* 0x000000ff09ff7812 */ /* 0x000fe2000780c0ff */
[C---:B------:R-:W-:Y:S01]  /*22b30*/  IMAD.IADD R4, R0.reuse, 0x1, R7 ;  /* 0x0000000100047824 */ /* 0x040fe200078e0207 */
[----:B------:R-:W-:Y:S01]  /*22b40*/  ULDC.64 UR8, c[0x0][0x650] ;  /* 0x0001940000087ab9 */ /* 0x000fe20000000a00 */
[----:B------:R-:W3:Y:S01]  /*22b50*/  LDL.LU R14, [R1+0x464] ;  /* 0x00046400010e7983 */ /* 0x000ee20000300800 */
[----:B------:R-:W-:Y:S01]  /*22b60*/  ISETP.GE.U32.AND P1, PT, R0, 0x5, PT ;  /* 0x000000050000780c */ /* 0x000fe20003f26070 */
[----:B------:R-:W-:Y:S01]  /*22b70*/  BSSY B1, `(.L_x_566) ;  /* 0x000006d000017945 */ /* 0x000fe20003800000 */
[----:B------:R-:W-:Y:S01]  /*22b80*/  IMAD.MOV.U32 R10, RZ, RZ, -0x1 ;  /* 0xffffffffff0a7424 */ /* 0x000fe200078e00ff */
[----:B------:R-:W-:-:S06]  /*22b90*/  PRMT R9, RZ, 0x7610, R9 ;  /* 0x00007610ff097816 */ /* 0x000fcc0000000009 */
[----:B------:R-:W0:Y:S01]  /*22ba0*/  @P0 S2R R3, SR_CgaCtaId ;  /* 0x0000000000030919 */ /* 0x000e220000008800 */
[----:B------:R-:W-:-:S04]  /*22bb0*/  @P0 MOV R2, 0x400 ;  /* 0x0000040000020802 */ /* 0x000fc80000000f00 */
[----:B0-----:R-:W-:-:S04]  /*22bc0*/  @P0 LEA R2, R3, R2, 0x18 ;  /* 0x0000000203020211 */ /* 0x001fc800078ec0ff */
[----:B------:R0:W-:Y:S01]  /*22bd0*/  @P0 SYNCS.ARRIVE.TRANS64.A1T0 RZ, [R2+URZ+0x68], RZ ;  /* 0x000068ff02ff09a7 */ /* 0x0001e2000810003f */
[----:B------:R-:W-:-:S04]  /*22be0*/  ISETP.GT.U32.AND P0, PT, R4, 0x4, PT ;  /* 0x000000040400780c */ /* 0x000fc80003f04070 */
[----:B------:R-:W-:Y:S01]  /*22bf0*/  ISETP.LT.U32.AND P0, PT, R0, 0x5, P0 ;  /* 0x000000050000780c */ /* 0x000fe20000701070 */
[----:B0-----:R-:W-:-:S05]  /*22c00*/  IMAD.WIDE.U32 R2, R4, -0x33333333, RZ ;  /* 0xcccccccd04027825 */ /* 0x001fca00078e00ff */
[----:B------:R-:W-:Y:S02]  /*22c10*/  SHF.R.U32.HI R5, RZ, 0x2, R3 ;  /* 0x00000002ff057819 */ /* 0x000fe40000011603 */
[----:B------:R-:W-:Y:S02]  /*22c20*/  SEL R3, RZ, 0x1, !P0 ;  /* 0x00000001ff037807 */ /* 0x000fe40004000000 */
[----:B------:R-:W-:Y:S01]  /*22c30*/  PRMT R2, RZ, 0x7610, R2 ;  /* 0x00007610ff027816 */ /* 0x000fe20000000002 */
[----:B------:R-:W-:Y:S01]  /*22c40*/  IMAD R7, R5, -0x5, R4 ;  /* 0xfffffffb05077824 */ /* 0x000fe200078e0204 */
[----:B------:R-:W-:Y:S01]  /*22c50*/  LOP3.LUT R6, R6, R3, RZ, 0x3c, !PT ;  /* 0x0000000306067212 */ /* 0x000fe200078e3cff */
[----:B------:R-:W-:-:S03]  /*22c60*/  IMAD.MOV.U32 R4, RZ, RZ, -0x1 ;  /* 0xffffffffff047424 */ /* 0x000fc600078e00ff */
[----:B------:R-:W-:Y:S01]  /*22c70*/  @P1 LOP3.LUT R6, R6, 0x1, R5, 0x78, !PT ;  /* 0x0000000106061812 */ /* 0x000fe200078e7805 */
[----:B------:R-:W-:Y:S01]  /*22c80*/  IMAD.MOV.U32 R5, RZ, RZ, -0x1 ;  /* 0xffffffffff057424 */ /* 0x000fe200078e00ff */
[----:B---3--:R-:W-:-:S04]  /*22c90*/  IADD3 R14, P0, R14, UR24, RZ ;  /* 0x000000180e0e7c10 */ /* 0x008fc8000ff1e0ff */
[----:B--2---:R-:W-:Y:S01]  /*22ca0*/  IADD3.X R16, R16, UR18, RZ, P0, !PT ;  /* 0x0000001210107c10 */ /* 0x004fe200087fe4ff */
[----:B------:R0:W-:Y:S01]  /*22cb0*/  STL [R1+0x464], R14 ;  /* 0x0004640e01007387 */ /* 0x0001e20000100800 */
[----:B------:R-:W-:-:S03]  /*22cc0*/  ISETP.GE.U32.AND P0, PT, R14, UR8, PT ;  /* 0x000000080e007c0c */ /* 0x000fc6000bf06070 */
[----:B------:R0:W-:Y:S01]  /*22cd0*/  STL [R1+0x460], R16 ;  /* 0x0004601001007387 */ /* 0x0001e20000100800 */
[----:B------:R-:W-:-:S13]  /*22ce0*/  ISETP.GE.U32.AND.EX P0, PT, R16, UR9, PT, P0 ;  /* 0x0000000910007c0c */ /* 0x000fda000bf06100 */
[----:B0-----:R-:W-:Y:S05]  /*22cf0*/  @P0 BRA `(.L_x_567) ;  /* 0x0000000400500947 */ /* 0x001fea0003800000 */
[----:B------:R-:W0:Y:S01]  /*22d00*/  S2R R8, SR_CTAID.X ;  /* 0x0000000000087919 */ /* 0x000e220000002500 */
[----:B------:R-:W-:Y:S01]  /*22d10*/  ULDC UR8, c[0x0][0x150] ;  /* 0x0000540000087ab9 */ /* 0x000fe20000000800 */
[----:B------:R-:W1:Y:S01]  /*22d20*/  LDC R3, c[0x0][0x144] ;  /* 0x00005100ff037b82 */ /* 0x000e620000000800 */
[----:B------:R-:W-:Y:S01]  /*22d30*/  ULDC UR11, c[0x0][0x630] ;  /* 0x00018c00000b7ab9 */ /* 0x000fe20000000800 */
[----:B------:R-:W2:Y:S06]  /*22d40*/  S2R R5, SR_CTAID.Y ;  /* 0x0000000000057919 */ /* 0x000eac0000002600 */
[----:B------:R-:W3:Y:S01]  /*22d50*/  LDC R12, c[0x0][0x148] ;  /* 0x00005200ff0c7b82 */ /* 0x000ee20000000800 */
[----:B0-----:R-:W-:-:S02]  /*22d60*/  I2FP.F32.U32 R2, R8 ;  /* 0x0000000800027245 */ /* 0x001fc40000201000 */
[----:B--2---:R-:W-:-:S03]  /*22d70*/  I2FP.F32.U32 R4, R5 ;  /* 0x0000000500047245 */ /* 0x004fc60000201000 */
[----:B------:R-:W-:Y:S01]  /*22d80*/  FMUL R2, R2, UR8 ;  /* 0x0000000802027c20 */ /* 0x000fe20008400000 */
[----:B------:R-:W-:Y:S02]  /*22d90*/  ULDC UR8, c[0x0][0x154] ;  /* 0x0000550000087ab9 */ /* 0x000fe40000000800 */
[----:B------:R-:W-:Y:S01]  /*22da0*/  FMUL R10, R4, UR8 ;  /* 0x00000008040a7c20 */ /* 0x000fe20008400000 */
[----:B------:R-:W-:Y:S02]  /*22db0*/  ULDC.64 UR8, c[0x0][0x628] ;  /* 0x00018a0000087ab9 */ /* 0x000fe40000000a00 */
[----:B------:R-:W0:Y:S01]  /*22dc0*/  F2I.U32.TRUNC.NTZ R2, R2 ;  /* 0x0000000200027305 */ /* 0x000e22000020f000 */
[----:B------:R-:W-:-:S04]  /*22dd0*/  ISETP.NE.U32.AND P0, PT, RZ, UR8, PT ;  /* 0x00000008ff007c0c */ /* 0x000fc8000bf05070 */
[----:B------:R-:W-:-:S03]  /*22de0*/  ISETP.NE.AND.EX P0, PT, RZ, UR9, PT, P0 ;  /* 0x00000009ff007c0c */ /* 0x000fc6000bf05300 */
[----:B------:R-:W2:Y:S01]  /*22df0*/  F2I.U32.TRUNC.NTZ R10, R10 ;  /* 0x0000000a000a7305 */ /* 0x000ea2000020f000 */
[----:B0-----:R-:W-:Y:S02]  /*22e00*/  IMAD.MOV R4, RZ, RZ, -R2 ;  /* 0x000000ffff047224 */ /* 0x001fe400078e0a02 */
[----:B------:R-:W-:Y:S02]  /*22e10*/  IMAD.MOV.U32 R2, RZ, RZ, R14 ;  /* 0x000000ffff027224 */ /* 0x000fe400078e000e */
[----:B-1----:R-:W-:Y:S02]  /*22e20*/  IMAD R8, R3, R4, R8 ;  /* 0x0000000403087224 */ /* 0x002fe400078e0208 */
[----:B--2---:R-:W-:-:S04]  /*22e30*/  IMAD.MOV R3, RZ, RZ, -R10 ;  /* 0x000000ffff037224 */ /* 0x004fc800078e0a0a */
[----:B---3--:R-:W-:Y:S02]  /*22e40*/  @P4 IMAD R8, R12, R3, R5 ;  /* 0x000000030c084224 */ /* 0x008fe400078e0205 */
[----:B------:R-:W-:Y:S01]  /*22e50*/  IMAD.MOV.U32 R3, RZ, RZ, R16 ;  /* 0x000000ffff037224 */ /* 0x000fe200078e0010 */
[----:B------:R-:W-:Y:S06]  /*22e60*/  @!P0 BRA `(.L_x_568) ;  /* 0x0000000000288947 */ /* 0x000fec0003800000 */
[----:B------:R-:W-:Y:S02]  /*22e70*/  ULDC UR10, c[0x0][0x634] ;  /* 0x00018d00000a7ab9 */ /* 0x000fe40000000800 */
[----:B------:R-:W-:-:S05]  /*22e80*/  IADD3 R3, P0, R14, UR10, RZ ;  /* 0x0000000a0e037c10 */ /* 0x000fca000ff1e0ff */
[----:B------:R-:W-:-:S04]  /*22e90*/  IMAD.X R11, RZ, RZ, R16, P0 ;  /* 0x000000ffff0b7224 */ /* 0x000fc800000e0610 */
[----:B------:R-:W-:-:S04]  /*22ea0*/  IMAD.WIDE.U32 R4, R11, UR8, RZ ;  /* 0x000000080b047c25 */ /* 0x000fc8000f8e00ff */
[----:B------:R-:W-:-:S04]  /*22eb0*/  IMAD.WIDE.U32 R4, P0, R3, UR9, R4 ;  /* 0x0000000903047c25 */ /* 0x000fc8000f800004 */
[----:B------:R-:W-:-:S04]  /*22ec0*/  IMAD.WIDE.U32 R2, R3, UR8, RZ ;  /* 0x0000000803027c25 */ /* 0x000fc8000f8e00ff */
[----:B------:R-:W-:Y:S01]  /*22ed0*/  IMAD.MOV.U32 R2, RZ, RZ, R5 ;  /* 0x000000ffff027224 */ /* 0x000fe200078e0005 */
[----:B------:R-:W-:Y:S01]  /*22ee0*/  IADD3 RZ, P1, R3, R4, RZ ;  /* 0x0000000403ff7210 */ /* 0x000fe20007f3e0ff */
[----:B------:R-:W-:-:S04]  /*22ef0*/  IMAD.X R3, RZ, RZ, RZ, P0 ;  /* 0x000000ffff037224 */ /* 0x000fc800000e06ff */
[----:B------:R-:W-:-:S08]  /*22f00*/  IMAD.WIDE.U32.X R2, R11, UR9, R2, P1 ;  /* 0x000000090b027c25 */ /* 0x000fd000088e0402 */
.L_x_568:
[--C-:B------:R-:W-:Y:S01]  /*22f10*/  SHF.R.U64 R10, R2, UR11, R3.reuse ;  /* 0x0000000b020a7c19 */ /* 0x100fe20008001203 */
[----:B------:R-:W-:Y:S01]  /*22f20*/  ULDC.64 UR8, c[0x0][0x620] ;  /* 0x0001880000087ab9 */ /* 0x000fe20000000a00 */
[----:B------:R-:W-:Y:S01]  /*22f30*/  SHF.R.U32.HI R2, RZ, UR11, R3 ;  /* 0x0000000bff027c19 */ /* 0x000fe20008011603 */
[----:B------:R-:W-:Y:S01]  /*22f40*/  IMAD.MOV.U32 R3, RZ, RZ, R16 ;  /* 0x000000ffff037224 */ /* 0x000fe200078e0010 */
[----:B------:R-:W-:Y:S01]  /*22f50*/  IADD3 R11, P0, RZ, -R10, RZ ;  /* 0x8000000aff0b7210 */ /* 0x000fe20007f1e0ff */
[----:B------:R-:W-:-:S04]  /*22f60*/  ULDC.64 UR10, c[0x0][0x640] ;  /* 0x00019000000a7ab9 */ /* 0x000fc80000000a00 */
[----:B------:R-:W-:Y:S01]  /*22f70*/  IMAD.X R2, RZ, RZ, ~R2, P0 ;  /* 0x000000ffff027224 */ /* 0x000fe200000e0e02 */
[----:B------:R-:W-:-:S03]  /*22f80*/  ISETP.NE.U32.AND P0, PT, RZ, UR10, PT ;  /* 0x0000000aff007c0c */ /* 0x000fc6000bf05070 */
[----:B------:R-:W-:Y:S01]  /*22f90*/  IMAD R2, R2, UR8, RZ ;  /* 0x0000000802027c24 */ /* 0x000fe2000f8e02ff */
[----:B------:R-:W-:-:S03]  /*22fa0*/  ISETP.NE.AND.EX P0, PT, RZ, UR11, PT, P0 ;  /* 0x0000000bff007c0c */ /* 0x000fc6000bf05300 */
[----:B------:R-:W-:Y:S02]  /*22fb0*/  IMAD R5, R11, UR9, R2 ;  /* 0x000000090b057c24 */ /* 0x000fe4000f8e0202 */
[----:B------:R-:W-:-:S04]  /*22fc0*/  IMAD.MOV.U32 R2, RZ, RZ, R14 ;  /* 0x000000ffff027224 */ /* 0x000fc800078e000e */
[----:B------:R-:W-:Y:S01]  /*22fd0*/  IMAD.WIDE.U32 R2, R11, UR8, R2 ;  /* 0x000000080b027c25 */ /* 0x000fe2000f8e0002 */
[----:B------:R-:W-:-:S03]  /*22fe0*/  ULDC UR8, c[0x0][0x618] ;  /* 0x0001860000087ab9 */ /* 0x000fc60000000800 */
[----:B------:R-:W-:-:S05]  /*22ff0*/  IMAD.IADD R3, R3, 0x1, R5 ;  /* 0x0000000103037824 */ /* 0x000fca00078e0205 */
[--C-:B------:R-:W-:Y:S02]  /*23000*/  SHF.R.U64 R11, R2, UR8, R3.reuse ;  /* 0x00000008020b7c19 */ /* 0x100fe40008001203 */
[----:B------:R-:W-:Y:S01]  /*23010*/  SHF.R.U32.HI R2, RZ, UR8, R3 ;  /* 0x00000008ff027c19 */ /* 0x000fe20008011603 */
[----:B------:R-:W-:-:S03]  /*23020*/  ULDC UR8, c[0x0][0x608] ;  /* 0x0001820000087ab9 */ /* 0x000fc60000000800 */
[--C-:B------:R-:W-:Y:S02]  /*23030*/  SHF.R.U64 R12, R11, UR8, R2.reuse ;  /* 0x000000080b0c7c19 */ /* 0x100fe40008001202 */
[----:B------:R-:W-:Y:S01]  /*23040*/  SHF.R.U32.HI R3, RZ, UR8, R2 ;  /* 0x00000008ff037c19 */ /* 0x000fe20008011602 */
[----:B------:R-:W-:-:S03]  /*23050*/  ULDC UR8, c[0x0][0x658] ;  /* 0x0001960000087ab9 */ /* 0x000fc60000000800 */
[--C-:B------:R-:W-:Y:S02]  /*23060*/  SHF.R.U64 R13, R12, UR8, R3.reuse ;  /* 0x000000080c0d7c19 */ /* 0x100fe40008001203 */
[----:B------:R-:W-:-:S03]  /*23070*/  SHF.R.U32.HI R14, RZ, UR8, R3 ;  /* 0x00000008ff0e7c19 */ /* 0x000fc60008011603 */
[----:B------:R-:W-:Y:S02]  /*23080*/  IMAD.MOV.U32 R2, RZ, RZ, R13 ;  /* 0x000000ffff027224 */ /* 0x000fe400078e000d */
        /* <DEDUP_REMOVED lines=12> */
.L_x_569:
[----:B------:R-:W-:Y:S01]  /*23150*/  ULDC UR8, c[0x0][0x648] ;  /* 0x0001920000087ab9 */ /* 0x000fe20000000800 */
[----:B------:R-:W-:Y:S02]  /*23160*/  LOP3.LUT R12, R12, UR20, RZ, 0xc0, !PT ;  /* 0x000000140c0c7c12 */ /* 0x000fe4000f8ec0ff */
[----:B------:R-:W-:Y:S01]  /*23170*/  SHF.R.U64 R3, R2, UR8, R3 ;  /* 0x0000000802037c19 */ /* 0x000fe20008001203 */
[----:B------:R-:W-:-:S04]  /*23180*/  ULDC UR8, c[0x0][0x638] ;  /* 0x00018e0000087ab9 */ /* 0x000fc80000000800 */
[----:B------:R-:W-:Y:S02]  /*23190*/  IMAD.MOV R2, RZ, RZ, -R3 ;  /* 0x000000ffff027224 */ /* 0x000fe400078e0a03 */
[----:B------:R-:W-:Y:S02]  /*231a0*/  IMAD R5, R3, UR6, R12 ;  /* 0x0000000603057c24 */ /* 0x000fe4000f8e020c */
[----:B------:R-:W-:Y:S01]  /*231b0*/  IMAD R13, R2, UR8, R13 ;  /* 0x00000008020d7c24 */ /* 0x000fe2000f8e020d */
[----:B------:R-:W-:Y:S01]  /*231c0*/  ULDC UR8, c[0x0][0x610] ;  /* 0x0001840000087ab9 */ /* 0x000fe20000000800 */
[----:B------:R-:W-:Y:S01]  /*231d0*/  LOP3.LUT R2, R11, UR5, RZ, 0xc0, !PT ;  /* 0x000000050b027c12 */ /* 0x000fe2000f8ec0ff */
[----:B------:R-:W-:Y:S01]  /*231e0*/  IMAD R8, R5, UR8, R8 ;  /* 0x0000000805087c24 */ /* 0x000fe2000f8e0208 */
[----:B------:R-:W-:-:S03]  /*231f0*/  ULDC UR8, c[0x0][0x600] ;  /* 0x0001800000087ab9 */ /* 0x000fc60000000800 */
[----:B------:R-:W-:Y:S02]  /*23200*/  IMAD R13, R13, UR8, R2 ;  /* 0x000000080d0d7c24 */ /* 0x000fe4000f8e0202 */
[----:B------:R-:W-:-:S03]  /*23210*/  IMAD.MOV.U32 R2, RZ, RZ, 0x1 ;  /* 0x00000001ff027424 */ /* 0x000fc600078e00ff */
[----:B------:R-:W-:Y:S02]  /*23220*/  SEL R4, R13, R8, !P4 ;  /* 0x000000080d047207 */ /* 0x000fe40006000000 */
[----:B------:R-:W-:-:S07]  /*23230*/  SEL R5, R8, R13, !P4 ;  /* 0x0000000d08057207 */ /* 0x000fce0006000000 */
.L_x_567:
[----:B------:R-:W-:Y:S05]  /*23240*/  BSYNC B1 ;  /* 0x0000000000017941 */ /* 0x000fea0003800000 */
.L_x_566:
[----:B------:R-:W-:-:S13]  /*23250*/  LOP3.LUT P0, RZ, R2, 0xff, RZ, 0xc0, !PT ;  /* 0x000000ff02ff7812 */ /* 0x000fda000780c0ff */
[----:B------:R-:W-:Y:S05]  /*23260*/  @P0 BRA `(.L_x_570) ;  /* 0xfffffff400300947 */ /* 0x000fea000383ffff */
[----:B------:R-:W-:Y:S05]  /*23270*/  BSYNC B0 ;  /* 0x0000000000007941 */ /* 0x000fea0003800000 */
.L_x_559:
[----:B------:R-:W-:-:S03]  /*23280*/  UMOV UR8, 0xffffffff ;  /* 0xffffffff00087882 */ /* 0x000fc60000000000 */
[----:B------:R-:W-:Y:S05]  /*23290*/  BRA.DIV UR8, `(.L_x_571) ;  /* 0x00000006084c7947 */ /* 0x000fea000b800000 */
[----:B------:R-:W-:-:S13]  /*232a0*/  ELECT P0, URZ, PT ;  /* 0x00000000003f782f */ /* 0x000fda0003800000 */
.L_x_586:
[----:B------:R-:W-:Y:S04]  /*232b0*/  BSSY B0, `(.L_x_572) ;  /* 0x0000035000007945 */ /* 0x000fe80003800000 */
[----:B------:R-:W-:Y:S05]  /*232c0*/  @!P0 BRA `(.L_x_573) ;  /* 0x0000000000cc8947 */ /* 0x000fea0003800000 */
[----:B------:R-:W-:-:S04]  /*232d0*/  ULOP3.LUT UR8, UR13, 0x2, URZ, 0xfc, !UPT ;  /* 0x000000020d087892 */ /* 0x000fc8000f8efc3f */
[----:B------:R-:W-:-:S06]  /*232e0*/  UISETP.NE.AND UP0, UPT, UR8, 0x3, UPT ;  /* 0x000000030800788c */ /* 0x000fcc000bf05270 */
[----:B------:R-:W-:-:S13]  /*232f0*/  PLOP3.LUT P0, PT, PT, PT, UP0, 0x80, 0x0 ;  /* 0x000000000000781c */ /* 0x000fda0003f0f008 */
[----:B------:R-:W-:Y:S05]  /*23300*/  @!P0 BRA `(.L_x_574) ;  /* 0x0000000000048947 */ /* 0x000fea0003800000 */
[----:B------:R-:W-:Y:S01]  /*23310*/  BPT.TRAP 0x1 ;  /* 0x000000040000795c */ /* 0x000fe20000300000 */
.L_x_574:
[----:B------:R-:W0:Y:S01]  /*23320*/  S2R R3, SR_CgaCtaId ;  /* 0x0000000000037919 */ /* 0x000e220000008800 */
[----:B------:R-:W-:Y:S02]  /*23330*/  MOV R0, 0x400 ;  /* 0x0000040000007802 */ /* 0x000fe40000000f00 */
[----:B------:R-:W-:Y:S02]  /*23340*/  SHF.L.U32 R2, R6, 0x1f, RZ ;  /* 0x0000001f06027819 */ /* 0x000fe400000006ff */
[----:B0-----:R-:W-:-:S05]  /*23350*/  LEA R0, R3, R0, 0x18 ;  /* 0x0000000003007211 */ /* 0x001fca00078ec0ff */
[----:B------:R-:W-:-:S04]  /*23360*/  VIADD R0, R0, 0x28 ;  /* 0x0000002800007836 */ /* 0x000fc80000000000 */
[----:B------:R-:W-:-:S04]  /*23370*/  IMAD R3, R7, 0x8, R0 ;  /* 0x0000000807037824 */ /* 0x000fc800078e0200 */
[----:B------:R-:W0:Y:S02]  /*23380*/  SYNCS.PHASECHK.TRANS64.TRYWAIT P0, [R3+URZ], R2 ;  /* 0x00000002030075a7 */ /* 0x000e24000800017f */
[----:B0-----:R-:W-:Y:S05]  /*23390*/  @!P0 BRA `(.L_x_575) ;  /* 0x00000004002c8947 */ /* 0x001fea0003800000 */
.L_x_587:
[----:B------:R-:W-:-:S05]  /*233a0*/  VIADD R7, R7, 0x1 ;  /* 0x0000000107077836 */ /* 0x000fca0000000000 */
[----:B------:R-:W-:-:S04]  /*233b0*/  ISETP.NE.AND P0, PT, R7, 0x5, PT ;  /* 0x000000050700780c */ /* 0x000fc80003f05270 */
[----:B0-----:R-:W-:Y:S02]  /*233c0*/  SEL R3, RZ, 0x1, P0 ;  /* 0x00000001ff037807 */ /* 0x001fe40000000000 */
[----:B------:R-:W-:Y:S02]  /*233d0*/  SEL R7, R7, RZ, P0 ;  /* 0x000000ff07077207 */ /* 0x000fe40000000000 */
[----:B------:R-:W-:-:S03]  /*233e0*/  LOP3.LUT R6, R6, R3, RZ, 0x3c, !PT ;  /* 0x0000000306067212 */ /* 0x000fc600078e3cff */
[----:B------:R-:W-:Y:S01]  /*233f0*/  IMAD R3, R7, 0x8, R0 ;  /* 0x0000000807037824 */ /* 0x000fe200078e0200 */
[----:B------:R-:W-:-:S04]  /*23400*/  SHF.L.U32 R2, R6, 0x1f, RZ ;  /* 0x0000001f06027819 */ /* 0x000fc800000006ff */
[----:B------:R-:W0:Y:S02]  /*23410*/  SYNCS.PHASECHK.TRANS64.TRYWAIT P0, [R3+URZ], R2 ;  /* 0x00000002030075a7 */ /* 0x000e24000800017f */
[----:B0-----:R-:W-:Y:S05]  /*23420*/  @!P0 BRA `(.L_x_576) ;  /* 0x00000004001c8947 */ /* 0x001fea0003800000 */
.L_x_588:
[----:B0-----:R-:W-:-:S05]  /*23430*/  VIADD R2, R7, 0x1 ;  /* 0x0000000107027836 */ /* 0x001fca0000000000 */
[----:B------:R-:W-:-:S04]  /*23440*/  ISETP.NE.AND P0, PT, R2, 0x5, PT ;  /* 0x000000050200780c */ /* 0x000fc80003f05270 */
[----:B------:R-:W-:Y:S02]  /*23450*/  SEL R3, RZ, 0x1, P0 ;  /* 0x00000001ff037807 */ /* 0x000fe40000000000 */
[----:B------:R-:W-:Y:S02]  /*23460*/  SEL R5, R2, RZ, P0 ;  /* 0x000000ff02057207 */ /* 0x000fe40000000000 */
[----:B------:R-:W-:-:S03]  /*23470*/  LOP3.LUT R6, R6, R3, RZ, 0x3c, !PT ;  /* 0x0000000306067212 */ /* 0x000fc600078e3cff */
[----:B------:R-:W-:Y:S01]  /*23480*/  IMAD R3, R5, 0x8, R0 ;  /* 0x0000000805037824 */ /* 0x000fe200078e0200 */
[----:B------:R-:W-:-:S04]  /*23490*/  SHF.L.U32 R2, R6, 0x1f, RZ ;  /* 0x0000001f06027819 */ /* 0x000fc800000006ff */
[----:B------:R-:W0:Y:S02]  /*234a0*/  SYNCS.PHASECHK.TRANS64.TRYWAIT P0, [R3+URZ], R2 ;  /* 0x00000002030075a7 */ /* 0x000e24000800017f */
[----:B0-----:R-:W-:Y:S05]  /*234b0*/  @!P0 BRA `(.L_x_577) ;  /* 0x00000004000c8947 */ /* 0x001fea0003800000 */
.L_x_589:
        /* <DEDUP_REMOVED lines=9> */
.L_x_590:
[----:B0-----:R-:W-:-:S05]  /*23550*/  VIADD R2, R5, 0x1 ;  /* 0x0000000105027836 */ /* 0x001fca0000000000 */
[----:B------:R-:W-:-:S04]  /*23560*/  ISETP.NE.AND P0, PT, R2, 0x5, PT ;  /* 0x000000050200780c */ /* 0x000fc80003f05270 */
[----:B------:R-:W-:Y:S02]  /*23570*/  SEL R4, RZ, 0x1, P0 ;  /* 0x00000001ff047807 */ /* 0x000fe40000000000 */
[----:B------:R-:W-:Y:S02]  /*23580*/  SEL R3, R2, RZ, P0 ;  /* 0x000000ff02037207 */ /* 0x000fe40000000000 */
[----:B------:R-:W-:-:S03]  /*23590*/  LOP3.LUT R4, R7, R4, RZ, 0x3c, !PT ;  /* 0x0000000407047212 */ /* 0x000fc600078e3cff */
[----:B------:R-:W-:Y:S01]  /*235a0*/  IMAD R3, R3, 0x8, R0 ;  /* 0x0000000803037824 */ /* 0x000fe200078e0200 */
[----:B------:R-:W-:-:S07]  /*235b0*/  SHF.L.U32 R0, R4, 0x1f, RZ ;  /* 0x0000001f04007819 */ /* 0x000fce00000006ff */
.L_x_579:
[----:B0-----:R0:W1:Y:S02]  /*235c0*/  SYNCS.PHASECHK.TRANS64.TRYWAIT P0, [R3+URZ], R0 ;  /* 0x00000000030075a7 */ /* 0x001064000800017f */
[----:B-1----:R-:W-:Y:S05]  /*235d0*/  @!P0 NANOSLEEP.SYNCS 0x989680 ;  /* 0x009896800000895d */ /* 0x002fea0003900000 */
[----:B------:R-:W1:Y:S02]  /*235e0*/  @!P0 SYNCS.PHASECHK.TRANS64 P0, [R3+URZ], R0 ;  /* 0x00000000030085a7 */ /* 0x000e64000800007f */
[----:B-1----:R-:W-:Y:S05]  /*235f0*/  @!P0 BRA `(.L_x_579) ;  /* 0xfffffffc00f08947 */ /* 0x002fea000383ffff */
.L_x_573:
[----:B------:R-:W-:Y:S05]  /*23600*/  BSYNC B0 ;  /* 0x0000000000007941 */ /* 0x000fea0003800000 */
.L_x_572:
[----:B------:R-:W-:Y:S05]  /*23610*/  EXIT ;  /* 0x000000000000794d */ /* 0x000fea0003800000 */
.L_x_21:
[----:B--2---:R-:W-:-:S04]  /*23620*/  IMAD.U32 R3, RZ, RZ, UR7 ;  /* 0x00000007ff037e24 */ /* 0x004fc8000f8e00ff */
[----:B------:R2:W4:Y:S03]  /*23630*/  SYNCS.PHASECHK.TRANS64.TRYWAIT P0, [R3+URZ], R0 ;  /* 0x00000000030075a7 */ /* 0x000526000800017f */
[----:B----4-:R-:W-:Y:S05]  /*23640*/  @!P0 NANOSLEEP.SYNCS 0x989680 ;  /* 0x009896800000895d */ /* 0x010fea0003900000 */
[----:B------:R-:W4:Y:S02]  /*23650*/  @!P0 SYNCS.PHASECHK.TRANS64 P0, [R3+URZ], R0 ;  /* 0x00000000030085a7 */ /* 0x000f24000800007f */
[----:B----4-:R-:W-:Y:S05]  /*23660*/  @!P0 BRA `(.L_x_21) ;  /* 0xfffffffc00ec8947 */ /* 0x010fea000383ffff */
[----:B------:R-:W-:Y:S05]  /*23670*/  BRA `(.L_x_20) ;  /* 0xfffffdf400ec7947 */ /* 0x000fea000383ffff */
.L_x_27:
[----:B-----5:R4:W-:Y:S02]  /*23680*/  STL [R1+0x478], R0 ;  /* 0x0004780001007387 */ /* 0x0209e40000100800 */
[----:B----4-:R-:W-:-:S04]  /*23690*/  IMAD.U32 R0, RZ, RZ, UR15 ;  /* 0x0000000fff007e24 */ /* 0x010fc8000f8e00ff */
[----:B------:R4:W0:Y:S03]  /*236a0*/  SYNCS.PHASECHK.TRANS64.TRYWAIT P0, [R0+URZ], R3 ;  /* 0x00000003000075a7 */ /* 0x000826000800017f */
[----:B0-----:R-:W-:Y:S05]  /*236b0*/  @!P0 NANOSLEEP.SYNCS 0x989680 ;  /* 0x009896800000895d */ /* 0x001fea0003900000 */
[----:B------:R4:W0:Y:S02]  /*236c0*/  @!P0 SYNCS.PHASECHK.TRANS64 P0, [R0+URZ], R3 ;  /* 0x00000003000085a7 */ /* 0x000824000800007f */
[----:B----4-:R4:W5:Y:S02]  /*236d0*/  LDL.LU R0, [R1+0x478] ;  /* 0x0004780001007983 */ /* 0x0109640000300800 */
[----:B0---4-:R-:W-:Y:S05]  /*236e0*/  @!P0 BRA `(.L_x_27) ;  /* 0xfffffffc00e48947 */ /* 0x011fea000383ffff */
[----:B------:R-:W-:Y:S05]  /*236f0*/  BRA `(.L_x_26) ;  /* 0xfffffe2c00cc7947 */ /* 0x000fea000383ffff */
.L_x_560:
[----:B------:R-:W-:Y:S01]  /*23700*/  BSSY B1, `(.L_x_580) ;  /* 0x0000006000017945 */ /* 0x000fe20003800000 */
[----:B------:R-:W-:-:S07]  /*23710*/  IMAD.MOV.U32 R2, RZ, RZ, -0x1 ;  /* 0xffffffffff027424 */ /* 0x000fce00078e00ff */
[----:B------:R-:W-:Y:S05]  /*23720*/  WARPSYNC.COLLECTIVE R2, `(.L_x_581) ;  /* 0x00000000020c7348 */ /* 0x000fea0003c00000 */
[----:B------:R-:W-:Y:S02]  /*23730*/  ELECT P0, UR62, PT ;  /* 0x00000000003e782f */ /* 0x000fe40003800000 */
[----:B------:R-:W-:Y:S01]  /*23740*/  MOV R2, UR62 ;  /* 0x0000003e00027c02 */ /* 0x000fe20008000f00 */
[----:B------:R-:W-:Y:S10]  /*23750*/  ENDCOLLECTIVE ;  /* 0x000000000000791b */ /* 0x000ff40003800000 */
.L_x_581:
[----:B------:R-:W-:Y:S05]  /*23760*/  BSYNC B1 ;  /* 0x0000000000017941 */ /* 0x000fea0003800000 */
.L_x_580:
[----:B------:R-:W-:Y:S05]  /*23770*/  BRA `(.L_x_582) ;  /* 0xffffffec00f87947 */ /* 0x000fea000383ffff */
.L_x_563:
[----:B0-----:R0:W1:Y:S02]  /*23780*/  SYNCS.PHASECHK.TRANS64.TRYWAIT P0, [R12+URZ+0x28], R11 ;  /* 0x0000280b0c0075a7 */ /* 0x001064000800017f */
[----:B-1----:R-:W-:Y:S05]  /*23790*/  @!P0 NANOSLEEP.SYNCS 0x989680 ;  /* 0x009896800000895d */ /* 0x002fea0003900000 */
[----:B------:R-:W1:Y:S02]  /*237a0*/  @!P0 SYNCS.PHASECHK.TRANS64 P0, [R12+URZ+0x28], R11 ;  /* 0x0000280b0c0085a7 */ /* 0x000e64000800007f */
[----:B-1----:R-:W-:Y:S05]  /*237b0*/  @!P0 BRA `(.L_x_563) ;  /* 0xfffffffc00f08947 */ /* 0x002fea000383ffff */
[----:B------:R-:W-:Y:S05]  /*237c0*/  BRA `(.L_x_583) ;  /* 0xfffffff000307947 */ /* 0x000fea000383ffff */
.L_x_571:
[----:B------:R-:W-:Y:S01]  /*237d0*/  BSSY B0, `(.L_x_584) ;  /* 0x0000006000007945 */ /* 0x000fe20003800000 */
[----:B------:R-:W-:-:S07]  /*237e0*/  IMAD.MOV.U32 R2, RZ, RZ, -0x1 ;  /* 0xffffffffff027424 */ /* 0x000fce00078e00ff */
[----:B------:R-:W-:Y:S05]  /*237f0*/  WARPSYNC.COLLECTIVE R2, `(.L_x_585) ;  /* 0x00000000020c7348 */ /* 0x000fea0003c00000 */
[----:B------:R-:W-:Y:S02]  /*23800*/  ELECT P0, UR62, PT ;  /* 0x00000000003e782f */ /* 0x000fe40003800000 */
[----:B------:R-:W-:Y:S01]  /*23810*/  MOV R2, UR62 ;  /* 0x0000003e00027c02 */ /* 0x000fe20008000f00 */
[----:B------:R-:W-:Y:S10]  /*23820*/  ENDCOLLECTIVE ;  /* 0x000000000000791b */ /* 0x000ff40003800000 */
.L_x_585:
[----:B------:R-:W-:Y:S05]  /*23830*/  BSYNC B0 ;  /* 0x0000000000007941 */ /* 0x000fea0003800000 */
.L_x_584:
[----:B------:R-:W-:Y:S05]  /*23840*/  BRA `(.L_x_586) ;  /* 0xfffffff800987947 */ /* 0x000fea000383ffff */
.L_x_575:
[----:B0-----:R0:W1:Y:S02]  /*23850*/  SYNCS.PHASECHK.TRANS64.TRYWAIT P0, [R3+URZ], R2 ;  /* 0x00000002030075a7 */ /* 0x001064000800017f */
[----:B-1----:R-:W-:Y:S05]  /*23860*/  @!P0 NANOSLEEP.SYNCS 0x989680 ;  /* 0x009896800000895d */ /* 0x002fea0003900000 */
[----:B------:R-:W1:Y:S02]  /*23870*/  @!P0 SYNCS.PHASECHK.TRANS64 P0, [R3+URZ], R2 ;  /* 0x00000002030085a7 */ /* 0x000e64000800007f */
[----:B-1----:R-:W-:Y:S05]  /*23880*/  @!P0 BRA `(.L_x_575) ;  /* 0xfffffffc00f08947 */ /* 0x002fea000383ffff */
[----:B------:R-:W-:Y:S05]  /*23890*/  BRA `(.L_x_587) ;  /* 0xfffffff800c07947 */ /* 0x000fea000383ffff */
.L_x_576:
[----:B0-----:R0:W1:Y:S02]  /*238a0*/  SYNCS.PHASECHK.TRANS64.TRYWAIT P0, [R3+URZ], R2 ;  /* 0x00000002030075a7 */ /* 0x001064000800017f */
[----:B-1----:R-:W-:Y:S05]  /*238b0*/  @!P0 NANOSLEEP.SYNCS 0x989680 ;  /* 0x009896800000895d */ /* 0x002fea0003900000 */
[----:B------:R-:W1:Y:S02]  /*238c0*/  @!P0 SYNCS.PHASECHK.TRANS64 P0, [R3+URZ], R2 ;  /* 0x00000002030085a7 */ /* 0x000e64000800007f */
[----:B-1----:R-:W-:Y:S05]  /*238d0*/  @!P0 BRA `(.L_x_576) ;  /* 0xfffffffc00f08947 */ /* 0x002fea000383ffff */
[----:B------:R-:W-:Y:S05]  /*238e0*/  BRA `(.L_x_588) ;  /* 0xfffffff800d07947 */ /* 0x000fea000383ffff */
.L_x_577:
[----:B0-----:R0:W1:Y:S02]  /*238f0*/  SYNCS.PHASECHK.TRANS64.TRYWAIT P0, [R3+URZ], R2 ;  /* 0x00000002030075a7 */ /* 0x001064000800017f */
[----:B-1----:R-:W-:Y:S05]  /*23900*/  @!P0 NANOSLEEP.SYNCS 0x989680 ;  /* 0x009896800000895d */ /* 0x002fea0003900000 */
[----:B------:R-:W1:Y:S02]  /*23910*/  @!P0 SYNCS.PHASECHK.TRANS64 P0, [R3+URZ], R2 ;  /* 0x00000002030085a7 */ /* 0x000e64000800007f */
[----:B-1----:R-:W-:Y:S05]  /*23920*/  @!P0 BRA `(.L_x_577) ;  /* 0xfffffffc00f08947 */ /* 0x002fea000383ffff */
[----:B------:R-:W-:Y:S05]  /*23930*/  BRA `(.L_x_589) ;  /* 0xfffffff800e07947 */ /* 0x000fea000383ffff */
.L_x_578:
[----:B0-----:R0:W1:Y:S02]  /*23940*/  SYNCS.PHASECHK.TRANS64.TRYWAIT P0, [R3+URZ], R2 ;  /* 0x00000002030075a7 */ /* 0x001064000800017f */
[----:B-1----:R-:W-:Y:S05]  /*23950*/  @!P0 NANOSLEEP.SYNCS 0x989680 ;  /* 0x009896800000895d */ /* 0x002fea0003900000 */
[----:B------:R-:W1:Y:S02]  /*23960*/  @!P0 SYNCS.PHASECHK.TRANS64 P0, [R3+URZ], R2 ;  /* 0x00000002030085a7 */ /* 0x000e64000800007f */
[----:B-1----:R-:W-:Y:S05]  /*23970*/  @!P0 BRA `(.L_x_578) ;  /* 0xfffffffc00f08947 */ /* 0x002fea000383ffff */
[----:B------:R-:W-:Y:S05]  /*23980*/  BRA `(.L_x_590) ;  /* 0xfffffff800f07947 */ /* 0x000fea000383ffff */
.L_x_591:
[----:B------:R-:W-:-:S00]  /*23990*/  BRA `(.L_x_591) ;  /* 0xfffffffc00fc7947 */ /* 0x000fc0000383ffff */
[----:B------:R-:W-:-:S00]  /*239a0*/  NOP ;  /* 0x0000000000007918 */ /* 0x000fc00000000000 */
        /* <DEDUP_REMOVED lines=13> */
.L_x_592:


//--------------------- .nv.shared._ZN7cutlass13device_kernelINS_4gemm6kernel13GemmUniversalIN4cute5tupleIJiiiiEEENS1_10collective13CollectiveMmaINS1_37MainloopSm90TmaGmmaWarpSpecializedFP8ILi5ENS5_IJNS4_1CILi2EEENSA_ILi1EEESC_EEENS1_35KernelTmaWarpSpecializedCooperativeEEENS5_IJNSA_ILi256EEESG_NSA_ILi32EEEEEENS_12float_e4m3_tENS5_IJlSC_lEEESJ_SK_NS4_8TiledMMAINS4_8MMA_AtomIJNS4_4SM904GMMA31MMA_64x256x32_F32E4M3E4M3_SS_TNILNSO_7ScaleInE1ELSQ_1EEEEEENS4_6LayoutISD_NS5_IJSC_NSA_ILi0EEESU_EEEEENS5_IJNS4_10UnderscoreESX_SX_EEEEENS4_13SM90_TMA_LOADENS4_14ComposedLayoutINS4_7SwizzleILi1ELi4ELi3EEENS4_18smem_ptr_flag_bitsILi8EEENST_INS5_IJNSA_ILi8EEESH_EEENS5_IJSH_SC_EEEEEEEvNS4_8identityENS4_23SM90_TMA_LOAD_MULTICASTES1A_vS1B_EENS_8epilogue10collective6detail29Sm90TmaWarpSpecializedAdapterINS1F_15DefaultEpilogueISJ_SK_SK_NS1E_6thread17LinearCombinationISJ_Li1EffLNS1J_9ScaleType4KindE0ELNS_15FloatRoundStyleE2ESJ_EENS1_15EpilogueDefaultEEEEEvvEEEEvNT_6ParamsE --------------------------
	.section	.nv.shared._ZN7cutlass13device_kernelINS_4gemm6kernel13GemmUniversalIN4cute5tupleIJiiiiEEENS1_10collective13CollectiveMmaINS1_37MainloopSm90TmaGmmaWarpSpecializedFP8ILi5ENS5_IJNS4_1CILi2EEENSA_ILi1EEESC_EEENS1_35KernelTmaWarpSpecializedCooperativeEEENS5_IJNSA_ILi256EEESG_NSA_ILi32EEEEEENS_12float_e4m3_tENS5_IJlSC_lEEESJ_SK_NS4_8TiledMMAINS4_8MMA_AtomIJNS4_4SM904GMMA31MMA_64x256x32_F32E4M3E4M3_SS_TNILNSO_7ScaleInE1ELSQ_1EEEEEENS4_6LayoutISD_NS5_IJSC_NSA_ILi0EEESU_EEEEENS5_IJNS4_10UnderscoreESX_SX_EEEEENS4_13SM90_TMA_LOADENS4_14ComposedLayoutINS4_7SwizzleILi1ELi4ELi3EEENS4_18smem_ptr_flag_bitsILi8EEENST_INS5_IJNSA_ILi8EEESH_EEENS5_IJSH_SC_EEEEEEEvNS4_8identityENS4_23SM90_TMA_LOAD_MULTICASTES1A_vS1B_EENS_8epilogue10collective6detail29Sm90TmaWarpSpecializedAdapterINS1F_15DefaultEpilogueISJ_SK_SK_NS1E_6thread17LinearCombinationISJ_Li1EffLNS1J_9ScaleType4KindE0ELNS_15FloatRoundStyleE2ESJ_EENS1_15EpilogueDefaultEEEEEvvEEEEvNT_6ParamsE,"aw",@nobits
	.sectionflags	@""
	.align	16
	.zero		1024


//--------------------- .nv.shared.reserved.0     --------------------------
	.section	.nv.shared.reserved.0,"aw",@nobits
	.weak		__nv_reservedSMEM_offset_0_alias
	.size		__nv_reservedSMEM_offset_0_alias, 0, 0
	.other		__nv_reservedSMEM_offset_0_alias,@"STO_CUDA_RESERVED_SHARED STV_DEFAULT"
__nv_reservedSMEM_offset_0_alias:
	.zero		0


//--------------------- .nv.global                --------------------------
	.section	.nv.global,"aw",@nobits
.nv.global:
	.type		_ZN39_INTERNAL_f14fd45c_4_k_cu_d8217a79_55154cute1_E,@object
	.size		_ZN39_INTERNAL_f14fd45c_4_k_cu_d8217a79_55154cute1_E,(_ZN39_INTERNAL_f14fd45c_4_k_cu_d8217a79_55154cuda3std3__45__cpo6cbeginE - _ZN39_INTERNAL_f14fd45c_4_k_cu_d8217a79_55154cute1_E)
_ZN39_INTERNAL_f14fd45c_4_k_cu_d8217a79_55154cute1_E:
	.zero		1
	.type		_ZN39_INTERNAL_f14fd45c_4_k_cu_d8217a79_55154cuda3std3__45__cpo6cbeginE,@object
	.size		_ZN39_INTERNAL_f14fd45c_4_k_cu_d8217a79_55154cuda3std3__45__cpo6cbeginE,(_ZN39_INTERNAL_f14fd45c_4_k_cu_d8217a79_55154cuda3std3__48in_placeE - _ZN39_INTERNAL_f14fd45c_4_k_cu_d8217a79_55154cuda3std3__45__cpo6cbeginE)
_ZN39_INTERNAL_f14fd45c_4_k_cu_d8217a79_55154cuda3std3__45__cpo6cbeginE:
	.zero		1
	.type		_ZN39_INTERNAL_f14fd45c_4_k_cu_d8217a79_55154cuda3std3__48in_placeE,@object
	.size		_ZN39_INTERNAL_f14fd45c_4_k_cu_d8217a79_55154cuda3std3__48in_placeE,(_ZN39_INTERNAL_f14fd45c_4_k_cu_d8217a79_55154cuda3std6ranges3__45__cpo9iter_moveE - _ZN39_INTERNAL_f14fd45c_4_k_cu_d8217a79_55154cuda3std3__48in_placeE)
_ZN39_INTERNAL_f14fd45c_4_k_cu_d8217a79_55154cuda3std3__48in_placeE:
	.zero		1
	.type		_ZN39_INTERNAL_f14fd45c_4_k_cu_d8217a79_55154cuda3std6ranges3__45__cpo9iter_moveE,@object
	.size		_ZN39_INTERNAL_f14fd45c_4_k_cu_d8217a79_55154cuda3std6ranges3__45__cpo9iter_moveE,(_ZN39_INTERNAL_f14fd45c_4_k_cu_d8217a79_55154cuda3std3__45__cpo5beginE - _ZN39_INTERNAL_f14fd45c_4_k_cu_d8217a79_55154cuda3std6ranges3__45__cpo9iter_moveE)
_ZN39_INTERNAL_f14fd45c_4_k_cu_d8217a79_55154cuda3std6ranges3__45__cpo9iter_moveE:
	.zero		1
	.type		_ZN39_INTERNAL_f14fd45c_4_k_cu_d8217a79_55154cuda3std3__45__cpo5beginE,@object
	.size		_ZN39_INTERNAL_f14fd45c_4_k_cu_d8217a79_55154cuda3std3__45__cpo5beginE,(_ZN39_INTERNAL_f14fd45c_4_k_cu_d8217a79_55154cuda3std3__441_GLOBAL__N__f14fd45c_4_k_cu_d8217a79_55156ignoreE - _ZN39_INTERNAL_f14fd45c_4_k_cu_d8217a79_55154cuda3std3__45__cpo5beginE)
_ZN39_INTERNAL_f14fd45c_4_k_cu_d8217a79_55154cuda3std3__45__cpo5beginE:
	.zero		1
	.type		_ZN39_INTERNAL_f14fd45c_4_k_cu_d8217a79_55154cuda3std3__441_GLOBAL__N__f14fd45c_4_k_cu_d8217a79_55156ignoreE,@object
	.size		_ZN39_INTERNAL_f14fd45c_4_k_cu_d8217a79_55154cuda3std3__441_GLOBAL__N__f14fd45c_4_k_cu_d8217a79_55156ignoreE,(_ZN39_INTERNAL_f14fd45c_4_k_cu_d8217a79_55154cute7productE - _ZN39_INTERNAL_f14fd45c_4_k_cu_d8217a79_55154cuda3std3__441_GLOBAL__N__f14fd45c_4_k_cu_d8217a79_55156ignoreE)
_ZN39_INTERNAL_f14fd45c_4_k_cu_d8217a79_55154cuda3std3__441_GLOBAL__N__f14fd45c_4_k_cu_d8217a79_55156ignoreE:
	.zero		1
	.type		_ZN39_INTERNAL_f14fd45c_4_k_cu_d8217a79_55154cute7productE,@object
	.size		_ZN39_INTERNAL_f14fd45c_4_k_cu_d8217a79_55154cute7productE,(_ZN39_INTERNAL_f14fd45c_4_k_cu_d8217a79_55154cuda3std3__45__cpo3endE - _ZN39_INTERNAL_f14fd45c_4_k_cu_d8217a79_55154cute7productE)
_ZN39_INTERNAL_f14fd45c_4_k_cu_d8217a79_55154cute7productE:
	.zero		1
	.type		_ZN39_INTERNAL_f14fd45c_4_k_cu_d8217a79_55154cuda3std3__45__cpo3endE,@object
	.size		_ZN39_INTERNAL_f14fd45c_4_k_cu_d8217a79_55154cuda3std3__45__cpo3endE,(_ZN39_INTERNAL_f14fd45c_4_k_cu_d8217a79_55154cuda3std3__419piecewise_constructE - _ZN39_INTERNAL_f14fd45c_4_k_cu_d8217a79_55154cuda3std3__45__cpo3endE)
_ZN39_INTERNAL_f14fd45c_4_k_cu_d8217a79_55154cuda3std3__45__cpo3endE:
	.zero		1
	.type		_ZN39_INTERNAL_f14fd45c_4_k_cu_d8217a79_55154cuda3std3__419piecewise_constructE,@object
	.size		_ZN39_INTERNAL_f14fd45c_4_k_cu_d8217a79_55154cuda3std3__419piecewise_constructE,(_ZN39_INTERNAL_f14fd45c_4_k_cu_d8217a79_55154cuda3std3__45__cpo4cendE - _ZN39_INTERNAL_f14fd45c_4_k_cu_d8217a79_55154cuda3std3__419piecewise_constructE)
_ZN39_INTERNAL_f14fd45c_4_k_cu_d8217a79_55154cuda3std3__419piecewise_constructE:
	.zero		1
	.type		_ZN39_INTERNAL_f14fd45c_4_k_cu_d8217a79_55154cuda3std3__45__cpo4cendE,@object
	.size		_ZN39_INTERNAL_f14fd45c_4_k_cu_d8217a79_55154cuda3std3__45__cpo4cendE,(_ZN39_INTERNAL_f14fd45c_4_k_cu_d8217a79_55154cuda3std6ranges3__45__cpo4swapE - _ZN39_INTERNAL_f14fd45c_4_k_cu_d8217a79_55154cuda3std3__45__cpo4cendE)
_ZN39_INTERNAL_f14fd45c_4_k_cu_d8217a79_55154cuda3std3__45__cpo4cendE:
	.zero		1
	.type		_ZN39_INTERNAL_f14fd45c_4_k_cu_d8217a79_55154cuda3std6ranges3__45__cpo4swapE,@object
	.size		_ZN39_INTERNAL_f14fd45c_4_k_cu_d8217a79_55154cuda3std6ranges3__45__cpo4swapE,(.L_7 - _ZN39_INTERNAL_f14fd45c_4_k_cu_d8217a79_55154cuda3std6ranges3__45__cpo4swapE)
_ZN39_INTERNAL_f14fd45c_4_k_cu_d8217a79_55154cuda3std6ranges3__45__cpo4swapE:
	.zero		1
.L_7:


//--------------------- .nv.constant0._ZN7cutlass13device_kernelINS_4gemm6kernel13GemmUniversalIN4cute5tupleIJiiiiEEENS1_10collective13CollectiveMmaINS1_37MainloopSm90TmaGmmaWarpSpecializedFP8ILi5ENS5_IJNS4_1CILi2EEENSA_ILi1EEESC_EEENS1_35KernelTmaWarpSpecializedCooperativeEEENS5_IJNSA_ILi256EEESG_NSA_ILi32EEEEEENS_12float_e4m3_tENS5_IJlSC_lEEESJ_SK_NS4_8TiledMMAINS4_8MMA_AtomIJNS4_4SM904GMMA31MMA_64x256x32_F32E4M3E4M3_SS_TNILNSO_7ScaleInE1ELSQ_1EEEEEENS4_6LayoutISD_NS5_IJSC_NSA_ILi0EEESU_EEEEENS5_IJNS4_10UnderscoreESX_SX_EEEEENS4_13SM90_TMA_LOADENS4_14ComposedLayoutINS4_7SwizzleILi1ELi4ELi3EEENS4_18smem_ptr_flag_bitsILi8EEENST_INS5_IJNSA_ILi8EEESH_EEENS5_IJSH_SC_EEEEEEEvNS4_8identityENS4_23SM90_TMA_LOAD_MULTICASTES1A_vS1B_EENS_8epilogue10collective6detail29Sm90TmaWarpSpecializedAdapterINS1F_15DefaultEpilogueISJ_SK_SK_NS1E_6thread17LinearCombinationISJ_Li1EffLNS1J_9ScaleType4KindE0ELNS_15FloatRoundStyleE2ESJ_EENS1_15EpilogueDefaultEEEEEvvEEEEvNT_6ParamsE --------------------------
	.section	.nv.constant0._ZN7cutlass13device_kernelINS_4gemm6kernel13GemmUniversalIN4cute5tupleIJiiiiEEENS1_10collective13CollectiveMmaINS1_37MainloopSm90TmaGmmaWarpSpecializedFP8ILi5ENS5_IJNS4_1CILi2EEENSA_ILi1EEESC_EEENS1_35KernelTmaWarpSpecializedCooperativeEEENS5_IJNSA_ILi256EEESG_NSA_ILi32EEEEEENS_12float_e4m3_tENS5_IJlSC_lEEESJ_SK_NS4_8TiledMMAINS4_8MMA_AtomIJNS4_4SM904GMMA31MMA_64x256x32_F32E4M3E4M3_SS_TNILNSO_7ScaleInE1ELSQ_1EEEEEENS4_6LayoutISD_NS5_IJSC_NSA_ILi0EEESU_EEEEENS5_IJNS4_10UnderscoreESX_SX_EEEEENS4_13SM90_TMA_LOADENS4_14ComposedLayoutINS4_7SwizzleILi1ELi4ELi3EEENS4_18smem_ptr_flag_bitsILi8EEENST_INS5_IJNSA_ILi8EEESH_EEENS5_IJSH_SC_EEEEEEEvNS4_8identityENS4_23SM90_TMA_LOAD_MULTICASTES1A_vS1B_EENS_8epilogue10collective6detail29Sm90TmaWarpSpecializedAdapterINS1F_15DefaultEpilogueISJ_SK_SK_NS1E_6thread17LinearCombinationISJ_Li1EffLNS1J_9ScaleType4KindE0ELNS_15FloatRoundStyleE2ESJ_EENS1_15EpilogueDefaultEEEEEvvEEEEvNT_6ParamsE,"a",@progbits
	.sectionflags	@""
	.align	4
.nv.constant0._ZN7cutlass13device_kernelINS_4gemm6kernel13GemmUniversalIN4cute5tupleIJiiiiEEENS1_10collective13CollectiveMmaINS1_37MainloopSm90TmaGmmaWarpSpecializedFP8ILi5ENS5_IJNS4_1CILi2EEENSA_ILi1EEESC_EEENS1_35KernelTmaWarpSpecializedCooperativeEEENS5_IJNSA_ILi256EEESG_NSA_ILi32EEEEEENS_12float_e4m3_tENS5_IJlSC_lEEESJ_SK_NS4_8TiledMMAINS4_8MMA_AtomIJNS4_4SM904GMMA31MMA_64x256x32_F32E4M3E4M3_SS_TNILNSO_7ScaleInE1ELSQ_1EEEEEENS4_6LayoutISD_NS5_IJSC_NSA_ILi0EEESU_EEEEENS5_IJNS4_10UnderscoreESX_SX_EEEEENS4_13SM90_TMA_LOADENS4_14ComposedLayoutINS4_7SwizzleILi1ELi4ELi3EEENS4_18smem_ptr_flag_bitsILi8EEENST_INS5_IJNSA_ILi8EEESH_EEENS5_IJSH_SC_EEEEEEEvNS4_8identityENS4_23SM90_TMA_LOAD_MULTICASTES1A_vS1B_EENS_8epilogue10collective6detail29Sm90TmaWarpSpecializedAdapterINS1F_15DefaultEpilogueISJ_SK_SK_NS1E_6thread17LinearCombinationISJ_Li1EffLNS1J_9ScaleType4KindE0ELNS_15FloatRoundStyleE2ESJ_EENS1_15EpilogueDefaultEEEEEvvEEEEvNT_6ParamsE:
	.zero		1664


//--------------------- SYMBOLS --------------------------

	.type		.nv.reservedSmem.offset0,@object
	.size		.nv.reservedSmem.offset0,0x4
